def gluon_tcgen05(
    a_ptr,
    b_ptr,
    c_ptr,
    M,
    N,
    K,
    stride_am,
    stride_bk,
    stride_cm,
    BLOCK_M: gl.constexpr,
    BLOCK_N: gl.constexpr,
    BLOCK_K: gl.constexpr,
    DTYPE: gl.constexpr,
    A_LAYOUT: gl.constexpr,
    B_LAYOUT: gl.constexpr,
    C_LAYOUT: gl.constexpr,
    B_SHAPE: gl.constexpr,
    TMEM_LAYOUT: gl.constexpr,
    TMEM_REG: gl.constexpr,
    TRANS_B: gl.constexpr,
    NUM_BUFFERS: gl.constexpr,
):
    a_desc = tma.make_tensor_descriptor(
        a_ptr, [M, K], [stride_am, 1], [BLOCK_M, BLOCK_K], A_LAYOUT
    )
    b_desc = tma.make_tensor_descriptor(
        b_ptr,
        [N, K] if TRANS_B else [K, N],
        [stride_bk, 1],
        B_SHAPE,
        B_LAYOUT,
    )
    c_desc = tma.make_tensor_descriptor(
        c_ptr, [M, N], [stride_cm, 1], [BLOCK_M, BLOCK_N], C_LAYOUT
    )

    a_bufs = gl.allocate_shared_memory(
        DTYPE, [NUM_BUFFERS, BLOCK_M, BLOCK_K], A_LAYOUT
    )
    b_bufs = gl.allocate_shared_memory(DTYPE, [NUM_BUFFERS] + B_SHAPE, B_LAYOUT)

    pid_m = gl.program_id(0)
    pid_n = gl.program_id(1)
    off_m = pid_m * BLOCK_M
    off_n = pid_n * BLOCK_N

    tma_bars = gl.allocate_shared_memory(
        gl.int64, [NUM_BUFFERS, 1], mbarrier.MBarrierLayout()
    )
    mma_bars = gl.allocate_shared_memory(
        gl.int64, [NUM_BUFFERS, 1], mbarrier.MBarrierLayout()
    )
    for i in gl.static_range(NUM_BUFFERS):
        mbarrier.init(tma_bars.index(i), count=1)
        mbarrier.init(mma_bars.index(i), count=1)

    acc_tmem = allocate_tensor_memory(gl.float32, [BLOCK_M, BLOCK_N], TMEM_LAYOUT)
    idx = 0
    phase = 0
    use_acc = False
    for k in range(0, K, BLOCK_K):
        a = a_bufs.index(idx)
        b = b_bufs.index(idx)
        tma_bar = tma_bars.index(idx)
        mma_bar = mma_bars.index(idx)
        mbarrier.expect(
            tma_bar, a_desc.block_type.nbytes + b_desc.block_type.nbytes
        )
        tma.async_copy_global_to_shared(a_desc, [off_m, k], tma_bar, a)
        tma.async_copy_global_to_shared(
            b_desc, [off_n, k] if TRANS_B else [k, off_n], tma_bar, b
        )
        mbarrier.wait(tma_bar, phase=phase)

        if TRANS_B:
            b = b.permute((1, 0))
        tcgen05_mma(a, b, acc_tmem, use_acc=use_acc)
        tcgen05_commit(mma_bar)
        mbarrier.wait(mma_bar, phase=phase)
        use_acc = True

        idx += 1
        if idx == NUM_BUFFERS:
            idx = 0
            phase ^= 1

    for i in gl.static_range(NUM_BUFFERS):
        mbarrier.invalidate(tma_bars.index(i))
        mbarrier.invalidate(mma_bars.index(i))

    acc = acc_tmem.load(TMEM_REG)
    c_smem = gl.allocate_shared_memory(DTYPE, [BLOCK_M, BLOCK_N], C_LAYOUT)
    c_smem.store(acc.to(DTYPE))
    fence_async_shared()
    tma.async_copy_shared_to_global(c_desc, [off_m, off_n], c_smem)
    tma.store_wait(pendings=0)

# config = {"BLOCK_K": 128, "BLOCK_M": 64, "BLOCK_N": 128, "arch": "sm_100", "dtype": "bf16", "num_buffers": 4, "num_warps": 8, "trans_b": 1}
# arch = sm_100


// ===== COMPILED SASS (sm_100a) =====

	.target	sm_100a

	.elftype	@"ET_EXEC"


//--------------------- .note.nv.tkinfo           --------------------------
	.section	.note.nv.tkinfo,"",@"SHT_NOTE"
	.sectionflags	@"SHF_NOTE_NV_TKINFO"
	.tkinfo
        /*0018*/ 	.word	0x00000081
        /*0030*/ 	.string	""
        /*0030*/ 	.string	"ptxas-blackwell"
        /*0030*/ 	.string	"Cuda compilation tools, release 12.9, V12.9.86"
        /*0030*/ 	.string	"Build cuda_12.9.r12.9/compiler.36037853_0"
        /*0030*/ 	.string	"-v  -suppress-debug-info  -lineinfo  -arch sm_100a "



//--------------------- .note.nv.cuver            --------------------------
	.section	.note.nv.cuver,"",@"SHT_NOTE"
	.sectionflags	@"SHF_NOTE_NV_CUVER"
        /*0018*/ 	.short	0x0001
        /*001a*/ 	.short	0x0064
        /*001c*/ 	.short	0x0001
        /*001e*/ 	.short	0x0000
        /*0020*/ 	.short	0x0001
        /*0022*/ 	.short	0x0000


//--------------------- .nv.info                  --------------------------
	.section	.nv.info,"",@"SHT_CUDA_INFO"
	.align	4


	//----- nvinfo : EIATTR_REGCOUNT
	.align		4
        /*0000*/ 	.byte	0x04, 0x2f
        /*0002*/ 	.short	(.L_4 - .L_3)
	.align		4
.L_3:
        /*0004*/ 	.word	index@(gluon_tcgen05)
        /*0008*/ 	.word	0x00000027


	//----- nvinfo : EIATTR_FRAME_SIZE
	.align		4
.L_4:
        /*000c*/ 	.byte	0x04, 0x11
        /*000e*/ 	.short	(.L_6 - .L_5)
	.align		4
.L_5:
        /*0010*/ 	.word	index@($__internal_2_$__cuda_sm10x_tcgen05_guardrail_trap_unallocated_columns_being_dealloced)
        /*0014*/ 	.word	0x00000000


	//----- nvinfo : EIATTR_FRAME_SIZE
	.align		4
.L_6:
        /*0018*/ 	.byte	0x04, 0x11
        /*001a*/ 	.short	(.L_8 - .L_7)
	.align		4
.L_7:
        /*001c*/ 	.word	index@($__internal_1_$__cuda_sm10x_tcgen05_guardrail_trap_phase_invalid_during_alloc)
        /*0020*/ 	.word	0x00000000


	//----- nvinfo : EIATTR_FRAME_SIZE
	.align		4
.L_8:
        /*0024*/ 	.byte	0x04, 0x11
        /*0026*/ 	.short	(.L_10 - .L_9)
	.align		4
.L_9:
        /*0028*/ 	.word	index@($__internal_0_$__cuda_sm10x_tcgen05_guardrail_trap_col_being_dealloced_not_returned_by_alloc)
        /*002c*/ 	.word	0x00000000


	//----- nvinfo : EIATTR_FRAME_SIZE
	.align		4
.L_10:
        /*0030*/ 	.byte	0x04, 0x11
        /*0032*/ 	.short	(.L_12 - .L_11)
	.align		4
.L_11:
        /*0034*/ 	.word	index@(gluon_tcgen05)
        /*0038*/ 	.word	0x00000000


	//----- nvinfo : EIATTR_MIN_STACK_SIZE
	.align		4
.L_12:
        /*003c*/ 	.byte	0x04, 0x12
        /*003e*/ 	.short	(.L_14 - .L_13)
	.align		4
.L_13:
        /*0040*/ 	.word	index@(gluon_tcgen05)
        /*0044*/ 	.word	0x00000000
.L_14:


//--------------------- .nv.info.gluon_tcgen05    --------------------------
	.section	.nv.info.gluon_tcgen05,"",@"SHT_CUDA_INFO"
	.sectionflags	@""
	.align	4


	//----- nvinfo : EIATTR_CUDA_API_VERSION
	.align		4
        /*0000*/ 	.byte	0x04, 0x37
        /*0002*/ 	.short	(.L_16 - .L_15)
.L_15:
        /*0004*/ 	.word	0x00000081


	//----- nvinfo : EIATTR_KPARAM_INFO
	.align		4
.L_16:
        /*0008*/ 	.byte	0x04, 0x17
        /*000a*/ 	.short	(.L_18 - .L_17)
.L_17:
        /*000c*/ 	.word	0x00000000
        /*0010*/ 	.short	0x000a
        /*0012*/ 	.short	0x0048
        /*0014*/ 	.byte	0x00, 0xf4, 0x21, 0x00


	//----- nvinfo : EIATTR_KPARAM_INFO
	.align		4
.L_18:
        /*0018*/ 	.byte	0x04, 0x17
        /*001a*/ 	.short	(.L_20 - .L_19)
.L_19:
        /*001c*/ 	.word	0x00000000
        /*0020*/ 	.short	0x0009
        /*0022*/ 	.short	0x0040
        /*0024*/ 	.byte	0x00, 0xf4, 0x21, 0x00


	//----- nvinfo : EIATTR_KPARAM_INFO
	.align		4
.L_20:
        /*0028*/ 	.byte	0x04, 0x17
        /*002a*/ 	.short	(.L_22 - .L_21)
.L_21:
        /*002c*/ 	.word	0x00000000
        /*0030*/ 	.short	0x0008
        /*0032*/ 	.short	0x0038
        /*0034*/ 	.byte	0x00, 0xf0, 0x21, 0x00


	//----- nvinfo : EIATTR_KPARAM_INFO
	.align		4
.L_22:
        /*0038*/ 	.byte	0x04, 0x17
        /*003a*/ 	.short	(.L_24 - .L_23)
.L_23:
        /*003c*/ 	.word	0x00000000
        /*0040*/ 	.short	0x0007
        /*0042*/ 	.short	0x0030
        /*0044*/ 	.byte	0x00, 0xf0, 0x21, 0x00


	//----- nvinfo : EIATTR_KPARAM_INFO
	.align		4
.L_24:
        /*0048*/ 	.byte	0x04, 0x17
        /*004a*/ 	.short	(.L_26 - .L_25)
.L_25:
        /*004c*/ 	.word	0x00000000
        /*0050*/ 	.short	0x0006
        /*0052*/ 	.short	0x0028
        /*0054*/ 	.byte	0x00, 0xf0, 0x21, 0x00


	//----- nvinfo : EIATTR_KPARAM_INFO
	.align		4
.L_26:
        /*0058*/ 	.byte	0x04, 0x17
        /*005a*/ 	.short	(.L_28 - .L_27)
.L_27:
        /*005c*/ 	.word	0x00000000
        /*0060*/ 	.short	0x0005
        /*0062*/ 	.short	0x0020
        /*0064*/ 	.byte	0x00, 0xf0, 0x11, 0x00


	//----- nvinfo : EIATTR_KPARAM_INFO
	.align		4
.L_28:
        /*0068*/ 	.byte	0x04, 0x17
        /*006a*/ 	.short	(.L_30 - .L_29)
.L_29:
        /*006c*/ 	.word	0x00000000
        /*0070*/ 	.short	0x0004
        /*0072*/ 	.short	0x001c
        /*0074*/ 	.byte	0x00, 0xf0, 0x11, 0x00


	//----- nvinfo : EIATTR_KPARAM_INFO
	.align		4
.L_30:
        /*0078*/ 	.byte	0x04, 0x17
        /*007a*/ 	.short	(.L_32 - .L_31)
.L_31:
        /*007c*/ 	.word	0x00000000
        /*0080*/ 	.short	0x0003
        /*0082*/ 	.short	0x0018
        /*0084*/ 	.byte	0x00, 0xf0, 0x11, 0x00


	//----- nvinfo : EIATTR_KPARAM_INFO
	.align		4
.L_32:
        /*0088*/ 	.byte	0x04, 0x17
        /*008a*/ 	.short	(.L_34 - .L_33)
.L_33:
        /*008c*/ 	.word	0x00000000
        /*0090*/ 	.short	0x0002
        /*0092*/ 	.short	0x0010
        /*0094*/ 	.byte	0x00, 0xf4, 0x21, 0x00


	//----- nvinfo : EIATTR_KPARAM_INFO
	.align		4
.L_34:
        /*0098*/ 	.byte	0x04, 0x17
        /*009a*/ 	.short	(.L_36 - .L_35)
.L_35:
        /*009c*/ 	.word	0x00000000
        /*00a0*/ 	.short	0x0001
        /*00a2*/ 	.short	0x0008
        /*00a4*/ 	.byte	0x00, 0xf4, 0x21, 0x00


	//----- nvinfo : EIATTR_KPARAM_INFO
	.align		4
.L_36:
        /*00a8*/ 	.byte	0x04, 0x17
        /*00aa*/ 	.short	(.L_38 - .L_37)
.L_37:
        /*00ac*/ 	.word	0x00000000
        /*00b0*/ 	.short	0x0000
        /*00b2*/ 	.short	0x0000
        /*00b4*/ 	.byte	0x00, 0xf4, 0x21, 0x00


	//----- nvinfo : EIATTR_AT_ENTRY_FRAGMENTS
	.align		4
.L_38:
        /*00b8*/ 	.byte	0x04, 0x4f
        /*00ba*/ 	.short	(.L_40 - .L_39)


	//   ....[0]....
.L_39:
        /*00bc*/ 	.word	0x00000004


	//----- nvinfo : EIATTR_RESERVED_SMEM_USED
	.align		4
.L_40:
        /*00c0*/ 	.byte	0x01, 0x41
	.zero		2


	//----- nvinfo : EIATTR_SPARSE_MMA_MASK
	.align		4
        /*00c4*/ 	.byte	0x03, 0x50
        /*00c6*/ 	.short	0x0000


	//----- nvinfo : EIATTR_TCGEN05_1CTA_USED
	.align		4
        /*00c8*/ 	.byte	0x01, 0x51
	.zero		2


	//----- nvinfo : EIATTR_MAXREG_COUNT
	.align		4
        /*00cc*/ 	.byte	0x03, 0x1b
        /*00ce*/ 	.short	0x00ff


	//----- nvinfo : EIATTR_NUM_BARRIERS
	.align		4
        /*00d0*/ 	.byte	0x02, 0x4c
        /*00d2*/ 	.byte	0x01
	.zero		1


	//----- nvinfo : EIATTR_INT_WARP_WIDE_INSTR_OFFSETS
	.align		4
        /*00d4*/ 	.byte	0x04, 0x31
        /*00d6*/ 	.short	(.L_42 - .L_41)


	//   ....[0]....
.L_41:
        /*00d8*/ 	.word	0x00001750


	//   ....[1]....
        /*00dc*/ 	.word	0x00001770


	//   ....[2]....
        /*00e0*/ 	.word	0x000017f0


	//   ....[3]....
        /*00e4*/ 	.word	0x00001bf0


	//   ....[4]....
        /*00e8*/ 	.word	0x00001c00


	//   ....[5]....
        /*00ec*/ 	.word	0x00001c50


	//   ....[6]....
        /*00f0*/ 	.word	0x00001c60


	//   ....[7]....
        /*00f4*/ 	.word	0x00002080


	//   ....[8]....
        /*00f8*/ 	.word	0x00002090


	//   ....[9]....
        /*00fc*/ 	.word	0x00002210


	//   ....[10]....
        /*0100*/ 	.word	0x00002260


	//   ....[11]....
        /*0104*/ 	.word	0x00002290


	//   ....[12]....
        /*0108*/ 	.word	0x000022c0


	//   ....[13]....
        /*010c*/ 	.word	0x00002780


	//   ....[14]....
        /*0110*/ 	.word	0x00002790


	//   ....[15]....
        /*0114*/ 	.word	0x00002b70


	//   ....[16]....
        /*0118*/ 	.word	0x00002b80


	//   ....[17]....
        /*011c*/ 	.word	0x00002ef0


	//   ....[18]....
        /*0120*/ 	.word	0x00002f40


	//----- nvinfo : EIATTR_COOP_GROUP_MASK_REGIDS
	.align		4
.L_42:
        /*0124*/ 	.byte	0x04, 0x29
        /*0126*/ 	.short	(.L_44 - .L_43)


	//   ....[0]....
.L_43:
        /*0128*/ 	.word	0xffffffff


	//   ....[1]....
        /*012c*/ 	.word	0xffffffff


	//   ....[2]....
        /*0130*/ 	.word	0xffffffff


	//   ....[3]....
        /*0134*/ 	.word	0xffffffff


	//   ....[4]....
        /*0138*/ 	.word	0xffffffff


	//   ....[5]....
        /*013c*/ 	.word	0xffffffff


	//   ....[6]....
        /*0140*/ 	.word	0xffffffff


	//   ....[7]....
        /*0144*/ 	.word	0xffffffff


	//   ....[8]....
        /*0148*/ 	.word	0xffffffff


	//   ....[9]....
        /*014c*/ 	.word	0xffffffff


	//----- nvinfo : EIATTR_COOP_GROUP_INSTR_OFFSETS
	.align		4
.L_44:
        /*0150*/ 	.byte	0x04, 0x28
        /*0152*/ 	.short	(.L_46 - .L_45)


	//   ....[0]....
.L_45:
        /*0154*/ 	.word	0x00000050


	//   ....[1]....
        /*0158*/ 	.word	0x00000310


	//   ....[2]....
        /*015c*/ 	.word	0x00000500


	//   ....[3]....
        /*0160*/ 	.word	0x000009a0


	//   ....[4]....
        /*0164*/ 	.word	0x00000ae0


	//   ....[5]....
        /*0168*/ 	.word	0x00000fe0


	//   ....[6]....
        /*016c*/ 	.word	0x00001120


	//   ....[7]....
        /*0170*/ 	.word	0x00001610


	//   ....[8]....
        /*0174*/ 	.word	0x00002d80


	//   ....[9]....
        /*0178*/ 	.word	0x00002ff0


	//----- nvinfo : EIATTR_VRC_CTA_INIT_COUNT
	.align		4
.L_46:
        /*017c*/ 	.byte	0x02, 0x4a
        /*017e*/ 	.byte	0x80
	.zero		1


	//----- nvinfo : EIATTR_MBARRIER_INSTR_OFFSETS
	.align		4
        /*0180*/ 	.byte	0x04, 0x39
        /*0182*/ 	.short	(.L_48 - .L_47)


	//   ....[0]....
.L_47:
        /*0184*/ 	.word	0x00001810
        /*0188*/ 	.word	0x000000ff
        /*018c*/ 	.word	0x00030000
        /*0190*/ 	.short	0x0100
        /*0192*/ 	.byte	0x0b
	.zero		1


	//   ....[1]....
        /*0194*/ 	.word	0x00001820
        /*0198*/ 	.word	0x000000ff
        /*019c*/ 	.word	0x00030020
        /*01a0*/ 	.short	0x0100
        /*01a2*/ 	.byte	0x0b
	.zero		1


	//   ....[2]....
        /*01a4*/ 	.word	0x000018d0
        /*01a8*/ 	.word	0x000000ff
        /*01ac*/ 	.word	0x00030008
        /*01b0*/ 	.short	0x0100
        /*01b2*/ 	.byte	0x0b
	.zero		1


	//   ....[3]....
        /*01b4*/ 	.word	0x000018e0
        /*01b8*/ 	.word	0x000000ff
        /*01bc*/ 	.word	0x00030028
        /*01c0*/ 	.short	0x0100
        /*01c2*/ 	.byte	0x0b
	.zero		1


	//   ....[4]....
        /*01c4*/ 	.word	0x000019c0
        /*01c8*/ 	.word	0x000000ff
        /*01cc*/ 	.word	0x00030010
        /*01d0*/ 	.short	0x0100
        /*01d2*/ 	.byte	0x0b
	.zero		1


	//   ....[5]....
        /*01d4*/ 	.word	0x000019d0
        /*01d8*/ 	.word	0x000000ff
        /*01dc*/ 	.word	0x00030030
        /*01e0*/ 	.short	0x0100
        /*01e2*/ 	.byte	0x0b
	.zero		1


	//   ....[6]....
        /*01e4*/ 	.word	0x00001ae0
        /*01e8*/ 	.word	0x000000ff
        /*01ec*/ 	.word	0x00030018
        /*01f0*/ 	.short	0x0100
        /*01f2*/ 	.byte	0x0b
	.zero		1


	//   ....[7]....
        /*01f4*/ 	.word	0x00001af0
        /*01f8*/ 	.word	0x000000ff
        /*01fc*/ 	.word	0x00030038
        /*0200*/ 	.short	0x0100
        /*0202*/ 	.byte	0x0b
	.zero		1


	//   ....[8]....
        /*0204*/ 	.word	0x00001cf0
        /*0208*/ 	.word	0x000000ff
        /*020c*/ 	.word	0x00030000
        /*0210*/ 	.short	0x010a
        /*0212*/ 	.byte	0x0b
	.zero		1


	//   ....[9]....
        /*0214*/ 	.word	0x000020e0
        /*0218*/ 	.word	0x000000ff
        /*021c*/ 	.word	0x00030020
        /*0220*/ 	.short	0x010a
        /*0222*/ 	.byte	0x0b
	.zero		1


	//   ....[10]....
        /*0224*/ 	.word	0x00002340
        /*0228*/ 	.word	0x000000ff
        /*022c*/ 	.word	0x00030000
        /*0230*/ 	.short	0x010a
        /*0232*/ 	.byte	0x2a
	.zero		1


	//   ....[11]....
        /*0234*/ 	.word	0x000027d0
        /*0238*/ 	.word	0x000000ff
        /*023c*/ 	.word	0x00030020
        /*0240*/ 	.short	0x010a
        /*0242*/ 	.byte	0x2a
	.zero		1


	//   ....[12]....
        /*0244*/ 	.word	0x000028b0
        /*0248*/ 	.word	0x000000ff
        /*024c*/ 	.word	0x00030000
        /*0250*/ 	.short	0x0108
        /*0252*/ 	.byte	0x0b
	.zero		1


	//   ....[13]....
        /*0254*/ 	.word	0x000028c0
        /*0258*/ 	.word	0x000000ff
        /*025c*/ 	.word	0x00030020
        /*0260*/ 	.short	0x0108
        /*0262*/ 	.byte	0x0b
	.zero		1


	//   ....[14]....
        /*0264*/ 	.word	0x00002910
        /*0268*/ 	.word	0x000000ff
        /*026c*/ 	.word	0x00030008
        /*0270*/ 	.short	0x0108
        /*0272*/ 	.byte	0x0b
	.zero		1


	//   ....[15]....
        /*0274*/ 	.word	0x00002920
        /*0278*/ 	.word	0x000000ff
        /*027c*/ 	.word	0x00030028
        /*0280*/ 	.short	0x0108
        /*0282*/ 	.byte	0x0b
	.zero		1


	//   ....[16]....
        /*0284*/ 	.word	0x00002970
        /*0288*/ 	.word	0x000000ff
        /*028c*/ 	.word	0x00030010
        /*0290*/ 	.short	0x0108
        /*0292*/ 	.byte	0x0b
	.zero		1


	//   ....[17]....
        /*0294*/ 	.word	0x00002980
        /*0298*/ 	.word	0x000000ff
        /*029c*/ 	.word	0x00030030
        /*02a0*/ 	.short	0x0108
        /*02a2*/ 	.byte	0x0b
	.zero		1


	//   ....[18]....
        /*02a4*/ 	.word	0x000029d0
        /*02a8*/ 	.word	0x000000ff
        /*02ac*/ 	.word	0x00030018
        /*02b0*/ 	.short	0x0108
        /*02b2*/ 	.byte	0x0b
	.zero		1


	//   ....[19]....
        /*02b4*/ 	.word	0x000029e0
        /*02b8*/ 	.word	0x000000ff
        /*02bc*/ 	.word	0x00030038
        /*02c0*/ 	.short	0x0108
        /*02c2*/ 	.byte	0x0b
	.zero		1


	//   ....[20]....
        /*02c4*/ 	.word	0x00003010
        /*02c8*/ 	.word	0x000000ff
        /*02cc*/ 	.word	0x00030000
        /*02d0*/ 	.short	0x010a
        /*02d2*/ 	.byte	0x0b
	.zero		1


	//   ....[21]....
        /*02d4*/ 	.word	0x00003040
        /*02d8*/ 	.word	0x000000ff
        /*02dc*/ 	.word	0x00030020
        /*02e0*/ 	.short	0x010a
        /*02e2*/ 	.byte	0x0b
	.zero		1


	//   ....[22]....
        /*02e4*/ 	.word	0x00003070
        /*02e8*/ 	.word	0x000000ff
        /*02ec*/ 	.word	0x00030000
        /*02f0*/ 	.short	0x010a
        /*02f2*/ 	.byte	0x2a
	.zero		1


	//   ....[23]....
        /*02f4*/ 	.word	0x000030a0
        /*02f8*/ 	.word	0x000000ff
        /*02fc*/ 	.word	0x00030020
        /*0300*/ 	.short	0x010a
        /*0302*/ 	.byte	0x2a
	.zero		1


	//----- nvinfo : EIATTR_NUM_MBARRIERS
	.align		4
.L_48:
        /*0304*/ 	.byte	0x03, 0x38
        /*0306*/ 	.short	0x0008


	//----- nvinfo : EIATTR_EXIT_INSTR_OFFSETS
	.align		4
        /*0308*/ 	.byte	0x04, 0x1c
        /*030a*/ 	.short	(.L_50 - .L_49)


	//   ....[0]....
.L_49:
        /*030c*/ 	.word	0x00003000


	//----- nvinfo : EIATTR_REQNTID
	.align		4
.L_50:
        /*0310*/ 	.byte	0x04, 0x10
        /*0312*/ 	.short	(.L_52 - .L_51)
.L_51:
        /*0314*/ 	.word	0x00000100
        /*0318*/ 	.word	0x00000001
        /*031c*/ 	.word	0x00000001


	//----- nvinfo : EIATTR_CRS_STACK_SIZE
	.align		4
.L_52:
        /*0320*/ 	.byte	0x04, 0x1e
        /*0322*/ 	.short	(.L_54 - .L_53)
.L_53:
        /*0324*/ 	.word	0x00000000


	//----- nvinfo : EIATTR_CBANK_PARAM_SIZE
	.align		4
.L_54:
        /*0328*/ 	.byte	0x03, 0x19
        /*032a*/ 	.short	0x0050


	//----- nvinfo : EIATTR_PARAM_CBANK
	.align		4
        /*032c*/ 	.byte	0x04, 0x0a
        /*032e*/ 	.short	(.L_56 - .L_55)
	.align		4
.L_55:
        /*0330*/ 	.word	index@(.nv.constant0.gluon_tcgen05)
        /*0334*/ 	.short	0x0380
        /*0336*/ 	.short	0x0050


	//----- nvinfo : EIATTR_SW_WAR
	.align		4
.L_56:
        /*0338*/ 	.byte	0x04, 0x36
        /*033a*/ 	.short	(.L_58 - .L_57)
.L_57:
        /*033c*/ 	.word	0x00000008
.L_58:


//--------------------- .nv.compat                --------------------------
	.section	.nv.compat,"",@"SHT_CUDA_COMPAT_INFO"
	.align	4
        /*0000*/ 	.byte	0x02, 0x02, 0x02, 0x00, 0x02, 0x05, 0x05, 0x00, 0x02, 0x03, 0x03, 0x00, 0x02, 0x06, 0x01, 0x00


//--------------------- .nv.callgraph             --------------------------
	.section	.nv.callgraph,"",@"SHT_CUDA_CALLGRAPH"
	.align	4
	.sectionentsize	8
	.align		4
        /*0000*/ 	.word	0x00000000
	.align		4
        /*0004*/ 	.word	0xffffffff
	.align		4
        /*0008*/ 	.word	0x00000000
	.align		4
        /*000c*/ 	.word	0xfffffffe
	.align		4
        /*0010*/ 	.word	0x00000000
	.align		4
        /*0014*/ 	.word	0xfffffffd
	.align		4
        /*0018*/ 	.word	0x00000000
	.align		4
        /*001c*/ 	.word	0xfffffffc


//--------------------- .text.gluon_tcgen05       --------------------------
	.section	.text.gluon_tcgen05,"ax",@progbits
	.align	128
        .global         gluon_tcgen05
        .type           gluon_tcgen05,@function
        .size           gluon_tcgen05,(.L_x_85 - gluon_tcgen05)
        .other          gluon_tcgen05,@"STO_CUDA_ENTRY STV_DEFAULT"
gluon_tcgen05:
.text.gluon_tcgen05:
[----:B------:R-:W1:Y:S01]  /*0000*/  LDC R1, c[0x0][0x37c] ;  /* 0x0000df00ff017b82 */ /* 0x000e620000000800 */
[----:B------:R-:W2:Y:S02]  /*0010*/  S2R R0, SR_TID.X ;  /* 0x0000000000007919 */ /* 0x000ea40000002100 */
[----:B--2---:R-:W-:-:S13]  /*0020*/  ISETP.GE.U32.AND P2, PT, R0, 0x20, PT ;  /* 0x000000200000780c */ /* 0x004fda0003f46070 */
[----:B------:R-:W-:Y:S05]  /*0030*/  @P2 BRA `(.L_x_0) ;  /* 0x0000000000b82947 */ /* 0x000fea0003800000 */
[----:B------:R-:W2:Y:S01]  /*0040*/  S2UR UR6, SR_CgaCtaId ;  /* 0x00000000000679c3 */ /* 0x000ea20000008800 */
[----:B------:R-:W-:Y:S01]  /*0050*/  NOP ;  /* 0x0000000000007918 */ /* 0x000fe20000000000 */
[----:B------:R-:W-:Y:S02]  /*0060*/  UMOV UR4, 0x40 ;  /* 0x0000004000047882 */ /* 0x000fe40000000000 */
[----:B--2---:R-:W-:-:S09]  /*0070*/  ULEA UR4, UR6, UR4, 0x18 ;  /* 0x0000000406047291 */ /* 0x004fd2000f8ec0ff */
[----:B------:R-:W2:Y:S01]  /*0080*/  LDS.U8 R2, [UR4] ;  /* 0x00000004ff027984 */ /* 0x000ea20008000000 */
[----:B------:R-:W-:Y:S02]  /*0090*/  UMOV UR4, 0x400 ;  /* 0x0000040000047882 */ /* 0x000fe40000000000 */
[----:B------:R-:W-:Y:S01]  /*00a0*/  ULEA UR4, UR6, UR4, 0x18 ;  /* 0x0000000406047291 */ /* 0x000fe2000f8ec0ff */
[----:B--2---:R-:W-:-:S13]  /*00b0*/  ISETP.NE.AND P0, PT, R2, RZ, PT ;  /* 0x000000ff0200720c */ /* 0x004fda0003f05270 */
[----:B------:R-:W-:Y:S05]  /*00c0*/  @P0 BRA `(.L_x_1) ;  /* 0x00000000007c0947 */ /* 0x000fea0003800000 */
[----:B------:R-:W-:-:S13]  /*00d0*/  ELECT P0, URZ, PT ;  /* 0x0000000000ff782f */ /* 0x000fda0003800000 */
[----:B------:R-:W-:Y:S05]  /*00e0*/  @!P0 BRA `(.L_x_2) ;  /* 0x0000000000848947 */ /* 0x000fea0003800000 */
[----:B------:R-:W-:Y:S01]  /*00f0*/  UMOV UR5, 0x4 ;  /* 0x0000000400057882 */ /* 0x000fe20000000000 */
[----:B------:R-:W-:Y:S02]  /*0100*/  IMAD.MOV.U32 R5, RZ, RZ, 0x1 ;  /* 0x00000001ff057424 */ /* 0x000fe400078e00ff */
[----:B------:R-:W-:Y:S02]  /*0110*/  IMAD.MOV.U32 R3, RZ, RZ, 0xf ;  /* 0x0000000fff037424 */ /* 0x000fe400078e00ff */
[----:B------:R-:W-:Y:S04]  /*0120*/  DEPBAR.LE SB2, 0x36 ;  /* 0x0000ad800000791a */ /* 0x000fe80000000000 */
[----:B------:R-:W2:Y:S02]  /*0130*/  UTCATOMSWS.FIND_AND_SET.ALIGN UP0, UR5, UR5 ;  /* 0x00000005000575e3 */ /* 0x000ea40008000800 */
[----:B--2---:R-:W-:-:S04]  /*0140*/  PLOP3.LUT P0, PT, PT, PT, UP0, 0x80, 0x8 ;  /* 0x000000000008781c */ /* 0x004fc80003f0f008 */
[----:B------:R-:W-:-:S04]  /*0150*/  SEL R2, RZ, 0xffffffff, !P0 ;  /* 0xffffffffff027807 */ /* 0x000fc80004000000 */
[----:B------:R-:W-:Y:S01]  /*0160*/  ISETP.NE.AND P0, PT, R2, RZ, PT ;  /* 0x000000ff0200720c */ /* 0x000fe20003f05270 */
[----:B------:R-:W-:-:S12]  /*0170*/  IMAD.U32 R2, RZ, RZ, UR5 ;  /* 0x00000005ff027e24 */ /* 0x000fd8000f8e00ff */
[----:B------:R-:W-:Y:S05]  /*0180*/  @P0 BRA `(.L_x_3) ;  /* 0x0000000000240947 */ /* 0x000fea0003800000 */
.L_x_4:
[----:B------:R-:W-:Y:S05]  /*0190*/  NANOSLEEP 0x64 ;  /* 0x000000640000795d */ /* 0x000fea0003800000 */
[----:B------:R-:W-:-:S05]  /*01a0*/  UMOV UR5, 0x4 ;  /* 0x0000000400057882 */ /* 0x000fca0000000000 */
[----:B------:R-:W-:Y:S04]  /*01b0*/  DEPBAR.LE SB2, 0x36 ;  /* 0x0000ad800000791a */ /* 0x000fe80000000000 */
[----:B------:R-:W2:Y:S02]  /*01c0*/  UTCATOMSWS.FIND_AND_SET.ALIGN UP0, UR5, UR5 ;  /* 0x00000005000575e3 */ /* 0x000ea40008000800 */
[----:B--2---:R-:W-:-:S04]  /*01d0*/  PLOP3.LUT P0, PT, PT, PT, UP0, 0x80, 0x8 ;  /* 0x000000000008781c */ /* 0x004fc80003f0f008 */
[----:B------:R-:W-:-:S04]  /*01e0*/  SEL R2, RZ, 0xffffffff, !P0 ;  /* 0xffffffffff027807 */ /* 0x000fc80004000000 */
[----:B------:R-:W-:Y:S01]  /*01f0*/  ISETP.NE.AND P0, PT, R2, RZ, PT ;  /* 0x000000ff0200720c */ /* 0x000fe20003f05270 */
[----:B------:R-:W-:-:S12]  /*0200*/  IMAD.U32 R2, RZ, RZ, UR5 ;  /* 0x00000005ff027e24 */ /* 0x000fd8000f8e00ff */
[----:B------:R-:W-:Y:S05]  /*0210*/  @!P0 BRA `(.L_x_4) ;  /* 0xfffffffc00dc8947 */ /* 0x000fea000383ffff */
.L_x_3:
[C---:B------:R-:W-:Y:S01]  /*0220*/  VIADD R4, R2.reuse, 0x10 ;  /* 0x0000001002047836 */ /* 0x040fe20000000000 */
[----:B------:R-:W-:Y:S01]  /*0230*/  UMOV UR5, 0x50 ;  /* 0x0000005000057882 */ /* 0x000fe20000000000 */
[----:B------:R-:W-:Y:S01]  /*0240*/  SHF.L.U32 R3, R3, R2, RZ ;  /* 0x0000000203037219 */ /* 0x000fe200000006ff */
[----:B------:R-:W-:Y:S01]  /*0250*/  ULEA UR5, UR6, UR5, 0x18 ;  /* 0x0000000506057291 */ /* 0x000fe2000f8ec0ff */
[----:B------:R-:W-:Y:S01]  /*0260*/  IMAD.SHL.U32 R2, R2, 0x20, RZ ;  /* 0x0000002002027824 */ /* 0x000fe200078e00ff */
[----:B------:R-:W-:-:S04]  /*0270*/  SHF.L.U32 R4, R5, R4, RZ ;  /* 0x0000000405047219 */ /* 0x000fc800000006ff */
[----:B------:R-:W-:-:S05]  /*0280*/  LOP3.LUT R3, R4, R3, RZ, 0xfc, !PT ;  /* 0x0000000304037212 */ /* 0x000fca00078efcff */
[----:B------:R2:W-:Y:S04]  /*0290*/  ATOMS.OR RZ, [UR5], R3 ;  /* 0x00000003ffff798c */ /* 0x0005e8000b000005 */
[----:B------:R2:W-:Y:S01]  /*02a0*/  STS [UR4], R2 ;  /* 0x00000002ff007988 */ /* 0x0005e20008000804 */
[----:B------:R-:W-:Y:S05]  /*02b0*/  BRA `(.L_x_2) ;  /* 0x0000000000107947 */ /* 0x000fea0003800000 */
.L_x_1:
[----:B------:R-:W-:Y:S01]  /*02c0*/  IMAD.MOV.U32 R3, RZ, RZ, -0x1 ;  /* 0xffffffffff037424 */ /* 0x000fe200078e00ff */
[----:B------:R-:W-:-:S04]  /*02d0*/  MOV R2, 0x300 ;  /* 0x0000030000027802 */ /* 0x000fc80000000f00 */
[----:B------:R2:W-:Y:S03]  /*02e0*/  STS [UR4], R3 ;  /* 0x00000003ff007988 */ /* 0x0005e60008000804 */
[----:B-12---:R-:W-:Y:S05]  /*02f0*/  CALL.REL.NOINC `($__internal_1_$__cuda_sm10x_tcgen05_guardrail_trap_phase_invalid_during_alloc) ;  /* 0x0000002c00807944 */ /* 0x006fea0003c00000 */
.L_x_2:
[----:B------:R-:W-:Y:S05]  /*0300*/  WARPSYNC.ALL ;  /* 0x0000000000007948 */ /* 0x000fea0003800000 */
[----:B------:R-:W-:Y:S01]  /*0310*/  NOP ;  /* 0x0000000000007918 */ /* 0x000fe20000000000 */
.L_x_0:
[----:B------:R-:W3:Y:S08]  /*0320*/  S2UR UR4, SR_CgaCtaId ;  /* 0x00000000000479c3 */ /* 0x000ef00000008800 */
[----:B------:R-:W-:Y:S01]  /*0330*/  BAR.SYNC.DEFER_BLOCKING 0x0 ;  /* 0x0000000000007b1d */ /* 0x000fe20000010000 */
[----:B------:R-:W-:-:S05]  /*0340*/  LOP3.LUT R36, R0, 0xff, RZ, 0xc0, !PT ;  /* 0x000000ff00247812 */ /* 0x000fca00078ec0ff */
[----:B------:R-:W-:Y:S02]  /*0350*/  UMOV UR11, 0x400 ;  /* 0x00000400000b7882 */ /* 0x000fe40000000000 */
[----:B--2---:R-:W2:Y:S08]  /*0360*/  LDC R3, c[0x0][0x398] ;  /* 0x0000e600ff037b82 */ /* 0x004eb00000000800 */
[----:B------:R-:W4:Y:S01]  /*0370*/  LDC R6, c[0x0][0x3a0] ;  /* 0x0000e800ff067b82 */ /* 0x000f220000000800 */
[----:B---3--:R-:W-:-:S07]  /*0380*/  ULEA UR11, UR4, UR11, 0x18 ;  /* 0x0000000b040b7291 */ /* 0x008fce000f8ec0ff */
[----:B------:R-:W3:Y:S02]  /*0390*/  S2UR UR7, SR_CTAID.Y ;  /* 0x00000000000779c3 */ /* 0x000ee40000002600 */
[----:B------:R-:W5:Y:S06]  /*03a0*/  LDS R4, [UR11] ;  /* 0x0000000bff047984 */ /* 0x000f6c0008000800 */
[----:B------:R-:W-:Y:S06]  /*03b0*/  BAR.SYNC.DEFER_BLOCKING 0x0 ;  /* 0x0000000000007b1d */ /* 0x000fec0000010000 */
[----:B------:R-:W-:Y:S05]  /*03c0*/  @P2 BRA `(.L_x_5) ;  /* 0x0000000000182947 */ /* 0x000fea0003800000 */
[----:B------:R-:W-:Y:S01]  /*03d0*/  ELECT P0, URZ, PT ;  /* 0x0000000000ff782f */ /* 0x000fe20003800000 */
[----:B------:R-:W-:Y:S01]  /*03e0*/  IMAD.MOV.U32 R2, RZ, RZ, 0x1 ;  /* 0x00000001ff027424 */ /* 0x000fe200078e00ff */
[----:B------:R-:W-:Y:S01]  /*03f0*/  UMOV UR5, 0x40 ;  /* 0x0000004000057882 */ /* 0x000fe20000000000 */
[----:B------:R-:W-:Y:S01]  /*0400*/  UVIRTCOUNT.DEALLOC.SMPOOL 0x80 ;  /* 0x000000800000784c */ /* 0x000fe20000000000 */
[----:B------:R-:W-:-:S09]  /*0410*/  ULEA UR5, UR4, UR5, 0x18 ;  /* 0x0000000504057291 */ /* 0x000fd2000f8ec0ff */
[----:B------:R5:W-:Y:S03]  /*0420*/  @P0 STS.U8 [UR5], R2 ;  /* 0x00000002ff000988 */ /* 0x000be60008000005 */
.L_x_5:
[----:B------:R-:W5:Y:S01]  /*0430*/  S2UR UR4, SR_CTAID.Z ;  /* 0x00000000000479c3 */ /* 0x000f620000002700 */
[----:B------:R-:W4:Y:S01]  /*0440*/  LDCU UR5, c[0x0][0x370] ;  /* 0x00006e00ff0577ac */ /* 0x000f220008000800 */
[C---:B------:R-:W-:Y:S01]  /*0450*/  ISETP.GE.U32.AND P0, PT, R36.reuse, 0x20, PT ;  /* 0x000000202400780c */ /* 0x040fe20003f06070 */
[----:B--2--5:R-:W-:Y:S01]  /*0460*/  VIADD R2, R3, 0xffffffff ;  /* 0xffffffff03027836 */ /* 0x024fe20000000000 */
[C---:B------:R-:W-:Y:S01]  /*0470*/  ISETP.NE.U32.AND P3, PT, R36.reuse, RZ, PT ;  /* 0x000000ff2400720c */ /* 0x040fe20003f65070 */
[----:B------:R-:W2:Y:S01]  /*0480*/  LDCU UR6, c[0x0][0x374] ;  /* 0x00006e80ff0677ac */ /* 0x000ea20008000800 */
[----:B------:R-:W-:Y:S01]  /*0490*/  LEA R12, R36, UR11, 0x2 ;  /* 0x0000000b240c7c11 */ /* 0x000fe2000f8e10ff */
[----:B----4-:R-:W-:Y:S01]  /*04a0*/  VIADD R9, R6, 0xffffffff ;  /* 0xffffffff06097836 */ /* 0x010fe20000000000 */
[----:B------:R-:W4:Y:S01]  /*04b0*/  S2UR UR15, SR_CTAID.X ;  /* 0x00000000000f79c3 */ /* 0x000f220000002500 */
[----:B------:R-:W5:Y:S01]  /*04c0*/  LDCU.64 UR12, c[0x0][0x3c0] ;  /* 0x00007800ff0c77ac */ /* 0x000f620008000a00 */
[----:B------:R-:W-:Y:S01]  /*04d0*/  R2UR UR10, R4 ;  /* 0x00000000040a72ca */ /* 0x000fe200000e0000 */
[----:B------:R-:W-:Y:S04]  /*04e0*/  BSSY.RECONVERGENT B0, `(.L_x_6) ;  /* 0x0000011000007945 */ /* 0x000fe80003800200 */
[----:B------:R3:W-:Y:S01]  /*04f0*/  @!P0 STS [R12], RZ ;  /* 0x000000ff0c008388 */ /* 0x0007e20000000800 */
[----:B------:R-:W-:-:S03]  /*0500*/  NOP ;  /* 0x0000000000007918 */ /* 0x000fc60000000000 */
[----:B------:R3:W-:Y:S02]  /*0510*/  @!P3 STS [UR11+0x24], R2 ;  /* 0x00002402ff00b988 */ /* 0x0007e4000800080b */
[----:B--23--:R-:W-:Y:S02]  /*0520*/  UIMAD UR4, UR4, UR6, UR7 ;  /* 0x00000006040472a4 */ /* 0x00cfe4000f8e0207 */
[----:B------:R2:W-:Y:S02]  /*0530*/  @!P3 STS [UR11+0x20], R9 ;  /* 0x00002009ff00b988 */ /* 0x0005e4000800080b */
[----:B----4-:R-:W-:-:S04]  /*0540*/  UIMAD UR4, UR4, UR5, UR15 ;  /* 0x00000005040472a4 */ /* 0x010fc8000f8e020f */
[----:B------:R-:W-:-:S04]  /*0550*/  UIMAD UR4, UR4, 0x180, URZ ;  /* 0x00000180040478a4 */ /* 0x000fc8000f8e02ff */
[----:B-----5:R-:W-:-:S04]  /*0560*/  UIADD3 UR8, UP0, UPT, UR4, UR12, URZ ;  /* 0x0000000c04087290 */ /* 0x020fc8000ff1e0ff */
[----:B------:R-:W-:Y:S01]  /*0570*/  ULEA.HI.X.SX32 UR9, UR4, UR13, 0x1, UP0 ;  /* 0x0000000d04097291 */ /* 0x000fe200080f0eff */
[----:B--2---:R-:W-:Y:S11]  /*0580*/  @P3 BRA `(.L_x_7) ;  /* 0x0000000000183947 */ /* 0x004ff60003800000 */
[----:B------:R-:W2:Y:S01]  /*0590*/  LDS R3, [UR11+0x8] ;  /* 0x0000080bff037984 */ /* 0x000ea20008000800 */
[----:B------:R-:W3:Y:S01]  /*05a0*/  LDC.64 R10, c[0x0][0x380] ;  /* 0x0000e000ff0a7b82 */ /* 0x000ee20000000a00 */
[----:B------:R-:W-:Y:S02]  /*05b0*/  IMAD.MOV.U32 R4, RZ, RZ, 0x70 ;  /* 0x00000070ff047424 */ /* 0x000fe400078e00ff */
[----:B---3--:R3:W-:Y:S03]  /*05c0*/  STS.64 [UR11], R10 ;  /* 0x0000000aff007988 */ /* 0x0087e60008000a0b */
[----:B--2---:R-:W-:-:S05]  /*05d0*/  LOP3.LUT R3, R3, 0x10, R4, 0xd8, !PT ;  /* 0x0000001003037812 */ /* 0x004fca00078ed804 */
[----:B------:R3:W-:Y:S02]  /*05e0*/  STS [UR11+0x8], R3 ;  /* 0x00000803ff007988 */ /* 0x0007e4000800080b */
.L_x_7:
[----:B------:R-:W-:Y:S05]  /*05f0*/  BSYNC.RECONVERGENT B0 ;  /* 0x0000000000007941 */ /* 0x000fea0003800200 */
.L_x_6:
[----:B------:R-:W-:Y:S04]  /*0600*/  BSSY.RECONVERGENT B0, `(.L_x_8) ;  /* 0x000000a000007945 */ /* 0x000fe80003800200 */
[----:B------:R-:W-:Y:S05]  /*0610*/  @P3 BRA `(.L_x_9) ;  /* 0x0000000000203947 */ /* 0x000fea0003800000 */
[----:B---3--:R-:W2:Y:S01]  /*0620*/  LDS R3, [UR11+0x34] ;  /* 0x0000340bff037984 */ /* 0x008ea20008000800 */
[----:B------:R-:W-:Y:S02]  /*0630*/  IMAD.MOV.U32 R4, RZ, RZ, 0x3f000000 ;  /* 0x3f000000ff047424 */ /* 0x000fe400078e00ff */
[----:B------:R-:W-:Y:S01]  /*0640*/  @!P3 IMAD.MOV.U32 R5, RZ, RZ, 0x3f ;  /* 0x0000003fff05b424 */ /* 0x000fe200078e00ff */
[----:B------:R-:W3:Y:S02]  /*0650*/  @!P3 LDS R8, [UR11+0x38] ;  /* 0x0000380bff08b984 */ /* 0x000ee40008000800 */
[----:B--2---:R-:W-:Y:S02]  /*0660*/  LOP3.LUT R3, R3, 0xff000000, R4, 0xb8, !PT ;  /* 0xff00000003037812 */ /* 0x004fe400078eb804 */
[----:B---3--:R-:W-:-:S03]  /*0670*/  @!P3 LOP3.LUT R4, R8, 0xff, R5, 0xb8, !PT ;  /* 0x000000ff0804b812 */ /* 0x008fc600078eb805 */
[----:B------:R2:W-:Y:S04]  /*0680*/  STS [UR11+0x34], R3 ;  /* 0x00003403ff007988 */ /* 0x0005e8000800080b */
[----:B------:R2:W-:Y:S02]  /*0690*/  @!P3 STS [UR11+0x38], R4 ;  /* 0x00003804ff00b988 */ /* 0x0005e4000800080b */
.L_x_9:
[----:B------:R-:W-:Y:S05]  /*06a0*/  BSYNC.RECONVERGENT B0 ;  /* 0x0000000000007941 */ /* 0x000fea0003800200 */
.L_x_8:
[----:B------:R-:W-:Y:S04]  /*06b0*/  BSSY.RECONVERGENT B0, `(.L_x_10) ;  /* 0x000000e000007945 */ /* 0x000fe80003800200 */
[----:B------:R-:W-:Y:S05]  /*06c0*/  @P3 BRA `(.L_x_11) ;  /* 0x0000000000303947 */ /* 0x000fea0003800000 */
[----:B--2---:R-:W2:Y:S01]  /*06d0*/  LDS R4, [UR11+0x34] ;  /* 0x0000340bff047984 */ /* 0x004ea20008000800 */
[----:B---3--:R-:W3:Y:S03]  /*06e0*/  LDC.64 R10, c[0x0][0x3a8] ;  /* 0x0000ea00ff0a7b82 */ /* 0x008ee60000000a00 */
[----:B------:R-:W4:Y:S01]  /*06f0*/  LDS R3, [UR11+0x1c] ;  /* 0x00001c0bff037984 */ /* 0x000f220008000800 */
[C---:B---3--:R-:W-:Y:S01]  /*0700*/  SHF.L.U64.HI R8, R10.reuse, 0x1, R11 ;  /* 0x000000010a087819 */ /* 0x048fe2000001020b */
[----:B------:R-:W-:-:S03]  /*0710*/  IMAD.SHL.U32 R5, R10, 0x2, RZ ;  /* 0x000000020a057824 */ /* 0x000fc600078e00ff */
[--C-:B------:R-:W-:Y:S02]  /*0720*/  SHF.R.U32.HI R10, RZ, 0x4, R8.reuse ;  /* 0x00000004ff0a7819 */ /* 0x100fe40000011608 */
[----:B------:R-:W-:-:S05]  /*0730*/  SHF.R.U64 R5, R5, 0x4, R8 ;  /* 0x0000000405057819 */ /* 0x000fca0000001208 */
[----:B------:R5:W-:Y:S01]  /*0740*/  STS [UR11+0xc], R5 ;  /* 0x00000c05ff007988 */ /* 0x000be2000800080b */
[----:B--2---:R-:W-:Y:S02]  /*0750*/  LOP3.LUT R4, R4, 0x7, RZ, 0xb8, !PT ;  /* 0x0000000704047812 */ /* 0x004fe400078eb8ff */
[----:B----4-:R-:W-:-:S03]  /*0760*/  LOP3.LUT R3, R3, 0xf, R10, 0xb8, !PT ;  /* 0x0000000f03037812 */ /* 0x010fc600078eb80a */
[----:B------:R5:W-:Y:S04]  /*0770*/  STS [UR11+0x34], R4 ;  /* 0x00003404ff007988 */ /* 0x000be8000800080b */
[----:B------:R5:W-:Y:S02]  /*0780*/  STS [UR11+0x1c], R3 ;  /* 0x00001c03ff007988 */ /* 0x000be4000800080b */
.L_x_11:
[----:B------:R-:W-:Y:S05]  /*0790*/  BSYNC.RECONVERGENT B0 ;  /* 0x0000000000007941 */ /* 0x000fea0003800200 */
.L_x_10:
[----:B------:R-:W-:Y:S04]  /*07a0*/  BSSY.RECONVERGENT B1, `(.L_x_12) ;  /* 0x000001a000017945 */ /* 0x000fe80003800200 */
[----:B------:R-:W-:Y:S04]  /*07b0*/  BSSY.RELIABLE B0, `(.L_x_13) ;  /* 0x0000015000007945 */ /* 0x000fe80003800100 */
[----:B------:R-:W-:Y:S05]  /*07c0*/  @P3 BRA `(.L_x_14) ;  /* 0x0000000000203947 */ /* 0x000fea0003800000 */
[----:B--23-5:R-:W2:Y:S02]  /*07d0*/  LDS R3, [UR11+0x34] ;  /* 0x0000340bff037984 */ /* 0x02cea40008000800 */
[----:B--2---:R-:W-:-:S05]  /*07e0*/  LOP3.LUT R3, R3, 0x38, RZ, 0xb8, !PT ;  /* 0x0000003803037812 */ /* 0x004fca00078eb8ff */
[----:B------:R2:W-:Y:S01]  /*07f0*/  STS [UR11+0x34], R3 ;  /* 0x00003403ff007988 */ /* 0x0005e2000800080b */
[----:B------:R-:W-:Y:S05]  /*0800*/  @P3 BRA `(.L_x_15) ;  /* 0x0000000000203947 */ /* 0x000fea0003800000 */
[----:B--2---:R-:W2:Y:S01]  /*0810*/  LDS R3, [UR11+0x8] ;  /* 0x0000080bff037984 */ /* 0x004ea20008000800 */
[----:B------:R-:W-:-:S05]  /*0820*/  IMAD.MOV.U32 R4, RZ, RZ, 0x780 ;  /* 0x00000780ff047424 */ /* 0x000fca00078e00ff */
[----:B--2---:R-:W-:-:S05]  /*0830*/  LOP3.LUT R3, R3, 0x500, R4, 0xd8, !PT ;  /* 0x0000050003037812 */ /* 0x004fca00078ed804 */
[----:B------:R4:W-:Y:S02]  /*0840*/  STS [UR11+0x8], R3 ;  /* 0x00000803ff007988 */ /* 0x0009e4000800080b */
.L_x_14:
[----:B------:R-:W-:Y:S05]  /*0850*/  @P3 BRA `(.L_x_16) ;  /* 0x0000000000283947 */ /* 0x000fea0003800000 */
[----:B--2345:R-:W2:Y:S02]  /*0860*/  LDS R3, [UR11+0x8] ;  /* 0x0000080bff037984 */ /* 0x03cea40008000800 */
[----:B--2---:R-:W-:-:S05]  /*0870*/  LOP3.LUT R3, R3, 0x1800, RZ, 0xb8, !PT ;  /* 0x0000180003037812 */ /* 0x004fca00078eb8ff */
[----:B------:R3:W-:Y:S02]  /*0880*/  STS [UR11+0x8], R3 ;  /* 0x00000803ff007988 */ /* 0x0007e4000800080b */
.L_x_15:
[----:B------:R-:W-:Y:S05]  /*0890*/  @P3 BREAK.RELIABLE B0 ;  /* 0x0000000000003942 */ /* 0x000fea0003800100 */
[----:B------:R-:W-:Y:S05]  /*08a0*/  @P3 BRA `(.L_x_17) ;  /* 0x0000000000243947 */ /* 0x000fea0003800000 */
[----:B------:R-:W4:Y:S01]  /*08b0*/  LDS R4, [UR11+0x8] ;  /* 0x0000080bff047984 */ /* 0x000f220008000800 */
[----:B--23--:R-:W-:-:S05]  /*08c0*/  IMAD.MOV.U32 R3, RZ, RZ, 0x6000 ;  /* 0x00006000ff037424 */ /* 0x00cfca00078e00ff */
[----:B----4-:R-:W-:-:S04]  /*08d0*/  LOP3.LUT R3, R4, 0x6000, R3, 0xd8, !PT ;  /* 0x0000600004037812 */ /* 0x010fc800078ed803 */
[----:B------:R-:W-:-:S05]  /*08e0*/  LOP3.LUT R3, R3, 0x400000, RZ, 0xb8, !PT ;  /* 0x0040000003037812 */ /* 0x000fca00078eb8ff */
[----:B------:R2:W-:Y:S02]  /*08f0*/  STS [UR11+0x8], R3 ;  /* 0x00000803ff007988 */ /* 0x0005e4000800080b */
.L_x_16:
[----:B------:R-:W-:Y:S05]  /*0900*/  BSYNC.RELIABLE B0 ;  /* 0x0000000000007941 */ /* 0x000fea0003800100 */
.L_x_13:
[----:B--2345:R-:W2:Y:S02]  /*0910*/  @!P3 LDS R3, [UR11+0x8] ;  /* 0x0000080bff03b984 */ /* 0x03cea40008000800 */
[----:B--2---:R-:W-:-:S05]  /*0920*/  @!P3 LOP3.LUT R3, R3, 0x8000, RZ, 0xb8, !PT ;  /* 0x000080000303b812 */ /* 0x004fca00078eb8ff */
[----:B------:R4:W-:Y:S02]  /*0930*/  @!P3 STS [UR11+0x8], R3 ;  /* 0x00000803ff00b988 */ /* 0x0009e4000800080b */
.L_x_17:
[----:B------:R-:W-:Y:S05]  /*0940*/  BSYNC.RECONVERGENT B1 ;  /* 0x0000000000017941 */ /* 0x000fea0003800200 */
.L_x_12:
[----:B------:R-:W-:Y:S05]  /*0950*/  WARPSYNC.ALL ;  /* 0x0000000000007948 */ /* 0x000fea0003800000 */
[----:B------:R-:W-:Y:S01]  /*0960*/  NOP ;  /* 0x0000000000007918 */ /* 0x000fe20000000000 */
[----:B------:R-:W-:Y:S05]  /*0970*/  @P0 BRA `(.L_x_18) ;  /* 0x0000000000300947 */ /* 0x000fea0003800000 */
[----:B--234-:R-:W2:Y:S01]  /*0980*/  S2R R3, SR_LANEID ;  /* 0x0000000000037919 */ /* 0x01cea20000000000 */
[----:B------:R-:W-:Y:S05]  /*0990*/  WARPSYNC.ALL ;  /* 0x0000000000007948 */ /* 0x000fea0003800000 */
[----:B------:R-:W-:Y:S01]  /*09a0*/  NOP ;  /* 0x0000000000007918 */ /* 0x000fe20000000000 */
[----:B--2---:R-:W-:-:S05]  /*09b0*/  IMAD.SHL.U32 R3, R3, 0x4, RZ ;  /* 0x0000000403037824 */ /* 0x004fca00078e00ff */
[----:B------:R-:W2:Y:S01]  /*09c0*/  LDS R7, [R3+UR11] ;  /* 0x0000000b03077984 */ /* 0x000ea20008000800 */
[----:B------:R-:W-:-:S05]  /*09d0*/  IADD3 R4, P1, PT, R3, UR8, RZ ;  /* 0x0000000803047c10 */ /* 0x000fca000ff3e0ff */
[----:B------:R-:W-:-:S05]  /*09e0*/  IMAD.X R5, RZ, RZ, UR9, P1 ;  /* 0x00000009ff057e24 */ /* 0x000fca00088e06ff */
[----:B--2---:R5:W2:Y:S01]  /*09f0*/  ATOMG.E.EXCH.STRONG.GPU PT, RZ, [R4], R7 ;  /* 0x0000000704ff73a8 */ /* 0x004aa200041ee100 */
[----:B------:R-:W-:-:S04]  /*0a00*/  DEPBAR {5,4,3,2,1,0} ;  /* 0x0000003f0000791a */ /* 0x000fc80000000000 */
[----:B------:R-:W3:Y:S02]  /*0a10*/  CCTL.E.C.LDCU.IV.DEEP [UR8] ;  /* 0x0000000008007540 */ /* 0x000ee40009c08000 */
[----:B---3--:R5:W-:Y:S01]  /*0a20*/  UTMACCTL.IV [UR8] ;  /* 0x00000000080079b9 */ /* 0x008be20008000000 */
[----:B------:R-:W-:Y:S01]  /*0a30*/  NOP ;  /* 0x0000000000007918 */ /* 0x000fe20000000000 */
.L_x_18:
[----:B------:R-:W-:Y:S05]  /*0a40*/  @P0 BRA `(.L_x_19) ;  /* 0x00000000000c0947 */ /* 0x000fea0003800000 */
[----:B------:R0:W-:Y:S01]  /*0a50*/  UTMACMDFLUSH ;  /* 0x00000000000079b7 */ /* 0x0001e20000000000 */
[----:B------:R-:W-:Y:S05]  /*0a60*/  @P0 BRA `(.L_x_19) ;  /* 0x0000000000040947 */ /* 0x000fea0003800000 */
[----:B------:R-:W-:-:S04]  /*0a70*/  DEPBAR.LE SB0, 0x0 ;  /* 0x000080000000791a */ /* 0x000fc80000000000 */
.L_x_19:
[----:B------:R-:W-:Y:S05]  /*0a80*/  WARPSYNC.ALL ;  /* 0x0000000000007948 */ /* 0x000fea0003800000 */
[----:B------:R-:W-:Y:S01]  /*0a90*/  NOP ;  /* 0x0000000000007918 */ /* 0x000fe20000000000 */
[----:B--2---:R-:W-:Y:S06]  /*0aa0*/  BAR.SYNC.DEFER_BLOCKING 0x0 ;  /* 0x0000000000007b1d */ /* 0x004fec0000010000 */
[----:B------:R-:W-:Y:S02]  /*0ab0*/  BSSY.RECONVERGENT B1, `(.L_x_20) ;  /* 0x000000b000017945 */ /* 0x000fe40003800200 */
[----:B------:R-:W-:Y:S06]  /*0ac0*/  BAR.SYNC.DEFER_BLOCKING 0x0 ;  /* 0x0000000000007b1d */ /* 0x000fec0000010000 */
[----:B------:R2:W-:Y:S01]  /*0ad0*/  @!P0 STS [R12], RZ ;  /* 0x000000ff0c008388 */ /* 0x0005e20000000800 */
[----:B------:R-:W-:Y:S01]  /*0ae0*/  NOP ;  /* 0x0000000000007918 */ /* 0x000fe20000000000 */
[----:B------:R-:W-:Y:S05]  /*0af0*/  @P3 BRA `(.L_x_21) ;  /* 0x0000000000183947 */ /* 0x000fea0003800000 */
[----:B---34-:R-:W3:Y:S01]  /*0b00*/  LDS R3, [UR11+0x8] ;  /* 0x0000080bff037984 */ /* 0x018ee20008000800 */
[----:B------:R-:W4:Y:S01]  /*0b10*/  LDC.64 R10, c[0x0][0x388] ;  /* 0x0000e200ff0a7b82 */ /* 0x000f220000000a00 */
[----:B-----5:R-:W-:Y:S02]  /*0b20*/  IMAD.MOV.U32 R4, RZ, RZ, 0x70 ;  /* 0x00000070ff047424 */ /* 0x020fe400078e00ff */
[----:B----4-:R4:W-:Y:S03]  /*0b30*/  STS.64 [UR11], R10 ;  /* 0x0000000aff007988 */ /* 0x0109e60008000a0b */
[----:B---3--:R-:W-:-:S05]  /*0b40*/  LOP3.LUT R3, R3, 0x10, R4, 0xd8, !PT ;  /* 0x0000001003037812 */ /* 0x008fca00078ed804 */
[----:B------:R4:W-:Y:S02]  /*0b50*/  STS [UR11+0x8], R3 ;  /* 0x00000803ff007988 */ /* 0x0009e4000800080b */
.L_x_21:
[----:B-----5:R-:W-:Y:S05]  /*0b60*/  BSYNC.RECONVERGENT B1 ;  /* 0x0000000000017941 */ /* 0x020fea0003800200 */
.L_x_20:
[----:B------:R-:W-:Y:S04]  /*0b70*/  BSSY.RECONVERGENT B2, `(.L_x_22) ;  /* 0x000000f000027945 */ /* 0x000fe80003800200 */
[----:B------:R-:W-:Y:S04]  /*0b80*/  BSSY.RELIABLE B1, `(.L_x_23) ;  /* 0x000000c000017945 */ /* 0x000fe80003800100 */
[----:B------:R-:W-:Y:S05]  /*0b90*/  @P3 BRA `(.L_x_24) ;  /* 0x0000000000283947 */ /* 0x000fea0003800000 */
[----:B---34-:R-:W3:Y:S01]  /*0ba0*/  LDS R3, [UR11+0x34] ;  /* 0x0000340bff037984 */ /* 0x018ee20008000800 */
[----:B------:R-:W-:Y:S01]  /*0bb0*/  IMAD.MOV.U32 R4, RZ, RZ, 0x3f000000 ;  /* 0x3f000000ff047424 */ /* 0x000fe200078e00ff */
[----:B------:R-:W-:Y:S05]  /*0bc0*/  @P3 BREAK.RELIABLE B1 ;  /* 0x0000000000013942 */ /* 0x000fea0003800100 */
[----:B---3--:R-:W-:-:S05]  /*0bd0*/  LOP3.LUT R3, R3, 0xff000000, R4, 0xb8, !PT ;  /* 0xff00000003037812 */ /* 0x008fca00078eb804 */
[----:B------:R3:W-:Y:S01]  /*0be0*/  STS [UR11+0x34], R3 ;  /* 0x00003403ff007988 */ /* 0x0007e2000800080b */
[----:B------:R-:W-:Y:S05]  /*0bf0*/  @P3 BRA `(.L_x_25) ;  /* 0x0000000000183947 */ /* 0x000fea0003800000 */
[----:B------:R-:W4:Y:S01]  /*0c00*/  LDS R4, [UR11+0x38] ;  /* 0x0000380bff047984 */ /* 0x000f220008000800 */
[----:B---3--:R-:W-:-:S05]  /*0c10*/  IMAD.MOV.U32 R3, RZ, RZ, 0x7f ;  /* 0x0000007fff037424 */ /* 0x008fca00078e00ff */
[----:B----4-:R-:W-:-:S05]  /*0c20*/  LOP3.LUT R3, R4, 0xff, R3, 0xb8, !PT ;  /* 0x000000ff04037812 */ /* 0x010fca00078eb803 */
[----:B------:R5:W-:Y:S02]  /*0c30*/  STS [UR11+0x38], R3 ;  /* 0x00003803ff007988 */ /* 0x000be4000800080b */
.L_x_24:
[----:B------:R-:W-:Y:S05]  /*0c40*/  BSYNC.RELIABLE B1 ;  /* 0x0000000000017941 */ /* 0x000fea0003800100 */
.L_x_23:
[----:B------:R2:W-:Y:S02]  /*0c50*/  @!P3 STS [UR11+0x20], R9 ;  /* 0x00002009ff00b988 */ /* 0x0005e4000800080b */
.L_x_25:
[----:B------:R-:W-:Y:S05]  /*0c60*/  BSYNC.RECONVERGENT B2 ;  /* 0x0000000000027941 */ /* 0x000fea0003800200 */
.L_x_22:
[----:B------:R-:W-:Y:S05]  /*0c70*/  WARPSYNC.ALL ;  /* 0x0000000000007948 */ /* 0x000fea0003800000 */
[----:B------:R-:W-:Y:S01]  /*0c80*/  NOP ;  /* 0x0000000000007918 */ /* 0x000fe20000000000 */
[----:B---345:R-:W3:Y:S01]  /*0c90*/  LDC R3, c[0x0][0x39c] ;  /* 0x0000e700ff037b82 */ /* 0x038ee20000000800 */
[----:B------:R-:W-:Y:S01]  /*0ca0*/  BSSY.RECONVERGENT B2, `(.L_x_26) ;  /* 0x0000010000027945 */ /* 0x000fe20003800200 */
[----:B---3--:R-:W-:-:S05]  /*0cb0*/  VIADD R3, R3, 0xffffffff ;  /* 0xffffffff03037836 */ /* 0x008fca0000000000 */
[----:B------:R3:W-:Y:S01]  /*0cc0*/  @!P3 STS [UR11+0x24], R3 ;  /* 0x00002403ff00b988 */ /* 0x0007e2000800080b */
[----:B------:R-:W-:Y:S05]  /*0cd0*/  @P3 BRA `(.L_x_27) ;  /* 0x0000000000303947 */ /* 0x000fea0003800000 */
[----:B------:R-:W4:Y:S01]  /*0ce0*/  LDS R5, [UR11+0x34] ;  /* 0x0000340bff057984 */ /* 0x000f220008000800 */
[----:B------:R-:W5:Y:S03]  /*0cf0*/  LDC.64 R10, c[0x0][0x3b0] ;  /* 0x0000ec00ff0a7b82 */ /* 0x000f660000000a00 */
[----:B------:R-:W2:Y:S01]  /*0d00*/  LDS R4, [UR11+0x1c] ;  /* 0x00001c0bff047984 */ /* 0x000ea20008000800 */
[C---:B-----5:R-:W-:Y:S01]  /*0d10*/  SHF.L.U64.HI R8, R10.reuse, 0x1, R11 ;  /* 0x000000010a087819 */ /* 0x060fe2000001020b */
[----:B------:R-:W-:-:S03]  /*0d20*/  IMAD.SHL.U32 R7, R10, 0x2, RZ ;  /* 0x000000020a077824 */ /* 0x000fc600078e00ff */
[--C-:B--2---:R-:W-:Y:S02]  /*0d30*/  SHF.R.U32.HI R9, RZ, 0x4, R8.reuse ;  /* 0x00000004ff097819 */ /* 0x104fe40000011608 */
[----:B------:R-:W-:-:S05]  /*0d40*/  SHF.R.U64 R7, R7, 0x4, R8 ;  /* 0x0000000407077819 */ /* 0x000fca0000001208 */
[----:B------:R5:W-:Y:S01]  /*0d50*/  STS [UR11+0xc], R7 ;  /* 0x00000c07ff007988 */ /* 0x000be2000800080b */
[----:B----4-:R-:W-:Y:S02]  /*0d60*/  LOP3.LUT R5, R5, 0x7, RZ, 0xb8, !PT ;  /* 0x0000000705057812 */ /* 0x010fe400078eb8ff */
[----:B------:R-:W-:-:S03]  /*0d70*/  LOP3.LUT R4, R4, 0xf, R9, 0xb8, !PT ;  /* 0x0000000f04047812 */ /* 0x000fc600078eb809 */
[----:B------:R5:W-:Y:S04]  /*0d80*/  STS [UR11+0x34], R5 ;  /* 0x00003405ff007988 */ /* 0x000be8000800080b */
[----:B------:R5:W-:Y:S02]  /*0d90*/  STS [UR11+0x1c], R4 ;  /* 0x00001c04ff007988 */ /* 0x000be4000800080b */
.L_x_27:
[----:B------:R-:W-:Y:S05]  /*0da0*/  BSYNC.RECONVERGENT B2 ;  /* 0x0000000000027941 */ /* 0x000fea0003800200 */
.L_x_26:
[----:B------:R-:W-:Y:S04]  /*0db0*/  BSSY.RECONVERGENT B3, `(.L_x_28) ;  /* 0x000001a000037945 */ /* 0x000fe80003800200 */
[----:B------:R-:W-:Y:S04]  /*0dc0*/  BSSY.RELIABLE B2, `(.L_x_29) ;  /* 0x0000015000027945 */ /* 0x000fe80003800100 */
[----:B------:R-:W-:Y:S05]  /*0dd0*/  @P3 BRA `(.L_x_30) ;  /* 0x0000000000203947 */ /* 0x000fea0003800000 */
[----:B-----5:R-:W4:Y:S02]  /*0de0*/  LDS R4, [UR11+0x34] ;  /* 0x0000340bff047984 */ /* 0x020f240008000800 */
[----:B----4-:R-:W-:-:S05]  /*0df0*/  LOP3.LUT R4, R4, 0x38, RZ, 0xb8, !PT ;  /* 0x0000003804047812 */ /* 0x010fca00078eb8ff */
[----:B------:R4:W-:Y:S01]  /*0e00*/  STS [UR11+0x34], R4 ;  /* 0x00003404ff007988 */ /* 0x0009e2000800080b */
[----:B------:R-:W-:Y:S05]  /*0e10*/  @P3 BRA `(.L_x_31) ;  /* 0x0000000000203947 */ /* 0x000fea0003800000 */
[----:B----4-:R-:W4:Y:S01]  /*0e20*/  LDS R4, [UR11+0x8] ;  /* 0x0000080bff047984 */ /* 0x010f220008000800 */
[----:B------:R-:W-:-:S05]  /*0e30*/  IMAD.MOV.U32 R5, RZ, RZ, 0x780 ;  /* 0x00000780ff057424 */ /* 0x000fca00078e00ff */
[----:B----4-:R-:W-:-:S05]  /*0e40*/  LOP3.LUT R4, R4, 0x500, R5, 0xd8, !PT ;  /* 0x0000050004047812 */ /* 0x010fca00078ed805 */
[----:B------:R4:W-:Y:S02]  /*0e50*/  STS [UR11+0x8], R4 ;  /* 0x00000804ff007988 */ /* 0x0009e4000800080b */
.L_x_30:
[----:B------:R-:W-:Y:S05]  /*0e60*/  @P3 BRA `(.L_x_32) ;  /* 0x0000000000283947 */ /* 0x000fea0003800000 */
[----:B----45:R-:W4:Y:S02]  /*0e70*/  LDS R4, [UR11+0x8] ;  /* 0x0000080bff047984 */ /* 0x030f240008000800 */
[----:B----4-:R-:W-:-:S05]  /*0e80*/  LOP3.LUT R4, R4, 0x1800, RZ, 0xb8, !PT ;  /* 0x0000180004047812 */ /* 0x010fca00078eb8ff */
[----:B------:R5:W-:Y:S02]  /*0e90*/  STS [UR11+0x8], R4 ;  /* 0x00000804ff007988 */ /* 0x000be4000800080b */
.L_x_31:
[----:B------:R-:W-:Y:S05]  /*0ea0*/  @P3 BREAK.RELIABLE B2 ;  /* 0x0000000000023942 */ /* 0x000fea0003800100 */
[----:B------:R-:W-:Y:S05]  /*0eb0*/  @P3 BRA `(.L_x_33) ;  /* 0x0000000000243947 */ /* 0x000fea0003800000 */
[----:B----45:R-:W4:Y:S01]  /*0ec0*/  LDS R4, [UR11+0x8] ;  /* 0x0000080bff047984 */ /* 0x030f220008000800 */
[----:B------:R-:W-:-:S05]  /*0ed0*/  IMAD.MOV.U32 R5, RZ, RZ, 0x6000 ;  /* 0x00006000ff057424 */ /* 0x000fca00078e00ff */
[----:B----4-:R-:W-:-:S04]  /*0ee0*/  LOP3.LUT R4, R4, 0x6000, R5, 0xd8, !PT ;  /* 0x0000600004047812 */ /* 0x010fc800078ed805 */
[----:B------:R-:W-:-:S05]  /*0ef0*/  LOP3.LUT R4, R4, 0x400000, RZ, 0xb8, !PT ;  /* 0x0040000004047812 */ /* 0x000fca00078eb8ff */
[----:B------:R4:W-:Y:S02]  /*0f00*/  STS [UR11+0x8], R4 ;  /* 0x00000804ff007988 */ /* 0x0009e4000800080b */
.L_x_32:
[----:B------:R-:W-:Y:S05]  /*0f10*/  BSYNC.RELIABLE B2 ;  /* 0x0000000000027941 */ /* 0x000fea0003800100 */
.L_x_29:
[----:B----45:R-:W4:Y:S02]  /*0f20*/  @!P3 LDS R4, [UR11+0x8] ;  /* 0x0000080bff04b984 */ /* 0x030f240008000800 */
[----:B----4-:R-:W-:-:S05]  /*0f30*/  @!P3 LOP3.LUT R4, R4, 0x8000, RZ, 0xb8, !PT ;  /* 0x000080000404b812 */ /* 0x010fca00078eb8ff */
[----:B------:R4:W-:Y:S02]  /*0f40*/  @!P3 STS [UR11+0x8], R4 ;  /* 0x00000804ff00b988 */ /* 0x0009e4000800080b */
.L_x_33:
[----:B------:R-:W-:Y:S05]  /*0f50*/  BSYNC.RECONVERGENT B3 ;  /* 0x0000000000037941 */ /* 0x000fea0003800200 */
.L_x_28:
[----:B------:R-:W-:Y:S05]  /*0f60*/  WARPSYNC.ALL ;  /* 0x0000000000007948 */ /* 0x000fea0003800000 */
[----:B------:R-:W-:Y:S01]  /*0f70*/  NOP ;  /* 0x0000000000007918 */ /* 0x000fe20000000000 */
[----:B------:R-:W-:-:S04]  /*0f80*/  UIADD3 UR5, UPT, UPT, UR4, 0x80, URZ ;  /* 0x0000008004057890 */ /* 0x000fc8000fffe0ff */
[----:B------:R-:W-:-:S04]  /*0f90*/  UIADD3 UR32, UP0, UPT, UR5, UR12, URZ ;  /* 0x0000000c05207290 */ /* 0x000fc8000ff1e0ff */
[----:B------:R-:W-:Y:S01]  /*0fa0*/  ULEA.HI.X.SX32 UR33, UR5, UR13, 0x1, UP0 ;  /* 0x0000000d05217291 */ /* 0x000fe200080f0eff */
[----:B------:R-:W-:Y:S11]  /*0fb0*/  @P0 BRA `(.L_x_34) ;  /* 0x0000000000300947 */ /* 0x000ff60003800000 */
[----:B----45:R-:W4:Y:S01]  /*0fc0*/  S2R R4, SR_LANEID ;  /* 0x0000000000047919 */ /* 0x030f220000000000 */
[----:B------:R-:W-:Y:S05]  /*0fd0*/  WARPSYNC.ALL ;  /* 0x0000000000007948 */ /* 0x000fea0003800000 */
[----:B------:R-:W-:Y:S01]  /*0fe0*/  NOP ;  /* 0x0000000000007918 */ /* 0x000fe20000000000 */
[----:B----4-:R-:W-:-:S05]  /*0ff0*/  IMAD.SHL.U32 R8, R4, 0x4, RZ ;  /* 0x0000000404087824 */ /* 0x010fca00078e00ff */
[----:B------:R-:W4:Y:S01]  /*1000*/  LDS R7, [R8+UR11] ;  /* 0x0000000b08077984 */ /* 0x000f220008000800 */
[----:B------:R-:W-:-:S05]  /*1010*/  IADD3 R4, P1, PT, R8, UR32, RZ ;  /* 0x0000002008047c10 */ /* 0x000fca000ff3e0ff */
[----:B------:R-:W-:-:S05]  /*1020*/  IMAD.X R5, RZ, RZ, UR33, P1 ;  /* 0x00000021ff057e24 */ /* 0x000fca00088e06ff */
[----:B----4-:R4:W5:Y:S01]  /*1030*/  ATOMG.E.EXCH.STRONG.GPU PT, RZ, [R4], R7 ;  /* 0x0000000704ff73a8 */ /* 0x01096200041ee100 */
[----:B------:R-:W-:-:S04]  /*1040*/  DEPBAR {5,4,3,2,1,0} ;  /* 0x0000003f0000791a */ /* 0x000fc80000000000 */
[----:B------:R-:W2:Y:S02]  /*1050*/  CCTL.E.C.LDCU.IV.DEEP [UR32] ;  /* 0x0000000020007540 */ /* 0x000ea40009c08000 */
[----:B--2---:R4:W-:Y:S01]  /*1060*/  UTMACCTL.IV [UR32] ;  /* 0x00000000200079b9 */ /* 0x0049e20008000000 */
[----:B------:R-:W-:Y:S01]  /*1070*/  NOP ;  /* 0x0000000000007918 */ /* 0x000fe20000000000 */
.L_x_34:
[----:B------:R-:W-:Y:S05]  /*1080*/  @P0 BRA `(.L_x_35) ;  /* 0x00000000000c0947 */ /* 0x000fea0003800000 */
[----:B------:R0:W-:Y:S01]  /*1090*/  UTMACMDFLUSH ;  /* 0x00000000000079b7 */ /* 0x0001e20000000000 */
[----:B------:R-:W-:Y:S05]  /*10a0*/  @P0 BRA `(.L_x_35) ;  /* 0x0000000000040947 */ /* 0x000fea0003800000 */
[----:B------:R-:W-:-:S04]  /*10b0*/  DEPBAR.LE SB0, 0x0 ;  /* 0x000080000000791a */ /* 0x000fc80000000000 */
.L_x_35:
[----:B------:R-:W-:Y:S05]  /*10c0*/  WARPSYNC.ALL ;  /* 0x0000000000007948 */ /* 0x000fea0003800000 */
[----:B------:R-:W-:Y:S01]  /*10d0*/  NOP ;  /* 0x0000000000007918 */ /* 0x000fe20000000000 */
[----:B-----5:R-:W-:Y:S06]  /*10e0*/  BAR.SYNC.DEFER_BLOCKING 0x0 ;  /* 0x0000000000007b1d */ /* 0x020fec0000010000 */
[----:B------:R-:W-:Y:S02]  /*10f0*/  BSSY.RECONVERGENT B3, `(.L_x_36) ;  /* 0x000000b000037945 */ /* 0x000fe40003800200 */
[----:B------:R-:W-:Y:S06]  /*1100*/  BAR.SYNC.DEFER_BLOCKING 0x0 ;  /* 0x0000000000007b1d */ /* 0x000fec0000010000 */
[----:B------:R5:W-:Y:S01]  /*1110*/  @!P0 STS [R12], RZ ;  /* 0x000000ff0c008388 */ /* 0x000be20000000800 */
[----:B------:R-:W-:Y:S01]  /*1120*/  NOP ;  /* 0x0000000000007918 */ /* 0x000fe20000000000 */
[----:B------:R-:W-:Y:S05]  /*1130*/  @P3 BRA `(.L_x_37) ;  /* 0x0000000000183947 */ /* 0x000fea0003800000 */
[----:B----4-:R-:W4:Y:S01]  /*1140*/  LDS R4, [UR11+0x8] ;  /* 0x0000080bff047984 */ /* 0x010f220008000800 */
[----:B--2---:R-:W2:Y:S01]  /*1150*/  LDC.64 R8, c[0x0][0x390] ;  /* 0x0000e400ff087b82 */ /* 0x004ea20000000a00 */
[----:B------:R-:W-:Y:S02]  /*1160*/  IMAD.MOV.U32 R5, RZ, RZ, 0x70 ;  /* 0x00000070ff057424 */ /* 0x000fe400078e00ff */
[----:B--2---:R2:W-:Y:S03]  /*1170*/  STS.64 [UR11], R8 ;  /* 0x00000008ff007988 */ /* 0x0045e60008000a0b */
[----:B----4-:R-:W-:-:S05]  /*1180*/  LOP3.LUT R4, R4, 0x10, R5, 0xd8, !PT ;  /* 0x0000001004047812 */ /* 0x010fca00078ed805 */
[----:B------:R2:W-:Y:S02]  /*1190*/  STS [UR11+0x8], R4 ;  /* 0x00000804ff007988 */ /* 0x0005e4000800080b */
.L_x_37:
[----:B----4-:R-:W-:Y:S05]  /*11a0*/  BSYNC.RECONVERGENT B3 ;  /* 0x0000000000037941 */ /* 0x010fea0003800200 */
.L_x_36:
[----:B------:R-:W-:Y:S04]  /*11b0*/  BSSY.RECONVERGENT B4, `(.L_x_38) ;  /* 0x0000011000047945 */ /* 0x000fe80003800200 */
[----:B------:R-:W-:Y:S04]  /*11c0*/  BSSY.RELIABLE B3, `(.L_x_39) ;  /* 0x000000e000037945 */ /* 0x000fe80003800100 */
[----:B------:R-:W-:Y:S05]  /*11d0*/  @P3 BRA `(.L_x_40) ;  /* 0x0000000000243947 */ /* 0x000fea0003800000 */
[----:B--2---:R-:W2:Y:S01]  /*11e0*/  LDS R4, [UR11+0x34] ;  /* 0x0000340bff047984 */ /* 0x004ea20008000800 */
[----:B------:R-:W-:-:S05]  /*11f0*/  IMAD.MOV.U32 R5, RZ, RZ, 0x3f000000 ;  /* 0x3f000000ff057424 */ /* 0x000fca00078e00ff */
[----:B--2---:R-:W-:-:S05]  /*1200*/  LOP3.LUT R4, R4, 0xff000000, R5, 0xb8, !PT ;  /* 0xff00000004047812 */ /* 0x004fca00078eb805 */
[----:B------:R2:W-:Y:S01]  /*1210*/  STS [UR11+0x34], R4 ;  /* 0x00003404ff007988 */ /* 0x0005e2000800080b */
[----:B------:R-:W-:Y:S05]  /*1220*/  @P3 BRA `(.L_x_41) ;  /* 0x00000000001c3947 */ /* 0x000fea0003800000 */
[----:B--2---:R-:W2:Y:S01]  /*1230*/  LDS R4, [UR11+0x38] ;  /* 0x0000380bff047984 */ /* 0x004ea20008000800 */
[----:B------:R-:W-:-:S05]  /*1240*/  IMAD.MOV.U32 R5, RZ, RZ, 0x3f ;  /* 0x0000003fff057424 */ /* 0x000fca00078e00ff */
[----:B--2---:R-:W-:-:S05]  /*1250*/  LOP3.LUT R4, R4, 0xff, R5, 0xb8, !PT ;  /* 0x000000ff04047812 */ /* 0x004fca00078eb805 */
[----:B------:R4:W-:Y:S02]  /*1260*/  STS [UR11+0x38], R4 ;  /* 0x00003804ff007988 */ /* 0x0009e4000800080b */
.L_x_40:
[----:B------:R-:W-:Y:S05]  /*1270*/  @P3 BREAK.RELIABLE B3 ;  /* 0x0000000000033942 */ /* 0x000fea0003800100 */
[----:B------:R-:W-:Y:S05]  /*1280*/  @P3 BRA `(.L_x_42) ;  /* 0x00000000000c3947 */ /* 0x000fea0003800000 */
[----:B------:R2:W-:Y:S02]  /*1290*/  STS [UR11+0x20], R3 ;  /* 0x00002003ff007988 */ /* 0x0005e4000800080b */
.L_x_41:
[----:B------:R-:W-:Y:S05]  /*12a0*/  BSYNC.RELIABLE B3 ;  /* 0x0000000000037941 */ /* 0x000fea0003800100 */
.L_x_39:
[----:B------:R2:W-:Y:S02]  /*12b0*/  @!P3 STS [UR11+0x24], R2 ;  /* 0x00002402ff00b988 */ /* 0x0005e4000800080b */
.L_x_42:
[----:B------:R-:W-:Y:S05]  /*12c0*/  BSYNC.RECONVERGENT B4 ;  /* 0x0000000000047941 */ /* 0x000fea0003800200 */
.L_x_38:
[----:B------:R-:W-:Y:S05]  /*12d0*/  WARPSYNC.ALL ;  /* 0x0000000000007948 */ /* 0x000fea0003800000 */
[----:B------:R-:W-:Y:S01]  /*12e0*/  NOP ;  /* 0x0000000000007918 */ /* 0x000fe20000000000 */
[----:B------:R-:W-:Y:S04]  /*12f0*/  BSSY.RECONVERGENT B4, `(.L_x_43) ;  /* 0x000000e000047945 */ /* 0x000fe80003800200 */
[----:B------:R-:W-:Y:S05]  /*1300*/  @P3 BRA `(.L_x_44) ;  /* 0x0000000000303947 */ /* 0x000fea0003800000 */
[----:B--23--:R-:W2:Y:S01]  /*1310*/  LDS R3, [UR11+0x34] ;  /* 0x0000340bff037984 */ /* 0x00cea20008000800 */
[----:B----4-:R-:W3:Y:S03]  /*1320*/  LDC.64 R4, c[0x0][0x3b8] ;  /* 0x0000ee00ff047b82 */ /* 0x010ee60000000a00 */
        /* <DEDUP_REMOVED lines=10> */
.L_x_44:
[----:B------:R-:W-:Y:S05]  /*13d0*/  BSYNC.RECONVERGENT B4 ;  /* 0x0000000000047941 */ /* 0x000fea0003800200 */
.L_x_43:
[----:B------:R-:W-:Y:S04]  /*13e0*/  BSSY.RECONVERGENT B5, `(.L_x_45) ;  /* 0x000001a000057945 */ /* 0x000fe80003800200 */
[----:B------:R-:W-:Y:S04]  /*13f0*/  BSSY.RELIABLE B4, `(.L_x_46) ;  /* 0x0000015000047945 */ /* 0x000fe80003800100 */
[----:B------:R-:W-:Y:S05]  /*1400*/  @P3 BRA `(.L_x_47) ;  /* 0x0000000000203947 */ /* 0x000fea0003800000 */
[----:B--23--:R-:W2:Y:S02]  /*1410*/  LDS R2, [UR11+0x34] ;  /* 0x0000340bff027984 */ /* 0x00cea40008000800 */
[----:B--2---:R-:W-:-:S05]  /*1420*/  LOP3.LUT R2, R2, 0x38, RZ, 0xb8, !PT ;  /* 0x0000003802027812 */ /* 0x004fca00078eb8ff */
[----:B------:R2:W-:Y:S01]  /*1430*/  STS [UR11+0x34], R2 ;  /* 0x00003402ff007988 */ /* 0x0005e2000800080b */
[----:B------:R-:W-:Y:S05]  /*1440*/  @P3 BRA `(.L_x_48) ;  /* 0x0000000000203947 */ /* 0x000fea0003800000 */
[----:B--2---:R-:W2:Y:S01]  /*1450*/  LDS R2, [UR11+0x8] ;  /* 0x0000080bff027984 */ /* 0x004ea20008000800 */
[----:B------:R-:W-:-:S05]  /*1460*/  IMAD.MOV.U32 R3, RZ, RZ, 0x780 ;  /* 0x00000780ff037424 */ /* 0x000fca00078e00ff */
[----:B--2---:R-:W-:-:S05]  /*1470*/  LOP3.LUT R2, R2, 0x500, R3, 0xd8, !PT ;  /* 0x0000050002027812 */ /* 0x004fca00078ed803 */
[----:B------:R2:W-:Y:S02]  /*1480*/  STS [UR11+0x8], R2 ;  /* 0x00000802ff007988 */ /* 0x0005e4000800080b */
.L_x_47:
[----:B------:R-:W-:Y:S05]  /*1490*/  @P3 BRA `(.L_x_49) ;  /* 0x0000000000283947 */ /* 0x000fea0003800000 */
[----:B--23--:R-:W2:Y:S02]  /*14a0*/  LDS R2, [UR11+0x8] ;  /* 0x0000080bff027984 */ /* 0x00cea40008000800 */
[----:B--2---:R-:W-:-:S05]  /*14b0*/  LOP3.LUT R2, R2, 0x1800, RZ, 0xb8, !PT ;  /* 0x0000180002027812 */ /* 0x004fca00078eb8ff */
[----:B------:R3:W-:Y:S02]  /*14c0*/  STS [UR11+0x8], R2 ;  /* 0x00000802ff007988 */ /* 0x0007e4000800080b */
.L_x_48:
[----:B------:R-:W-:Y:S05]  /*14d0*/  @P3 BREAK.RELIABLE B4 ;  /* 0x0000000000043942 */ /* 0x000fea0003800100 */
[----:B------:R-:W-:Y:S05]  /*14e0*/  @P3 BRA `(.L_x_50) ;  /* 0x0000000000243947 */ /* 0x000fea0003800000 */
[----:B--23--:R-:W2:Y:S01]  /*14f0*/  LDS R2, [UR11+0x8] ;  /* 0x0000080bff027984 */ /* 0x00cea20008000800 */
[----:B------:R-:W-:-:S05]  /*1500*/  IMAD.MOV.U32 R3, RZ, RZ, 0x6000 ;  /* 0x00006000ff037424 */ /* 0x000fca00078e00ff */
[----:B--2---:R-:W-:-:S04]  /*1510*/  LOP3.LUT R2, R2, 0x6000, R3, 0xd8, !PT ;  /* 0x0000600002027812 */ /* 0x004fc800078ed803 */
[----:B------:R-:W-:-:S05]  /*1520*/  LOP3.LUT R2, R2, 0x400000, RZ, 0xb8, !PT ;  /* 0x0040000002027812 */ /* 0x000fca00078eb8ff */
[----:B------:R2:W-:Y:S02]  /*1530*/  STS [UR11+0x8], R2 ;  /* 0x00000802ff007988 */ /* 0x0005e4000800080b */
.L_x_49:
[----:B------:R-:W-:Y:S05]  /*1540*/  BSYNC.RELIABLE B4 ;  /* 0x0000000000047941 */ /* 0x000fea0003800100 */
.L_x_46:
[----:B--23--:R-:W2:Y:S02]  /*1550*/  @!P3 LDS R2, [UR11+0x8] ;  /* 0x0000080bff02b984 */ /* 0x00cea40008000800 */
[----:B--2---:R-:W-:-:S05]  /*1560*/  @!P3 LOP3.LUT R2, R2, 0x8000, RZ, 0xb8, !PT ;  /* 0x000080000202b812 */ /* 0x004fca00078eb8ff */
[----:B------:R2:W-:Y:S02]  /*1570*/  @!P3 STS [UR11+0x8], R2 ;  /* 0x00000802ff00b988 */ /* 0x0005e4000800080b */
.L_x_50:
[----:B------:R-:W-:Y:S05]  /*1580*/  BSYNC.RECONVERGENT B5 ;  /* 0x0000000000057941 */ /* 0x000fea0003800200 */
.L_x_45:
[----:B------:R-:W-:Y:S05]  /*1590*/  WARPSYNC.ALL ;  /* 0x0000000000007948 */ /* 0x000fea0003800000 */
[----:B------:R-:W-:Y:S01]  /*15a0*/  NOP ;  /* 0x0000000000007918 */ /* 0x000fe20000000000 */
[----:B------:R-:W-:-:S04]  /*15b0*/  UIADD3 UR4, UPT, UPT, UR4, 0x100, URZ ;  /* 0x0000010004047890 */ /* 0x000fc8000fffe0ff */
[----:B------:R-:W-:-:S04]  /*15c0*/  UIADD3 UR12, UP0, UPT, UR4, UR12, URZ ;  /* 0x0000000c040c7290 */ /* 0x000fc8000ff1e0ff */
[----:B------:R-:W-:Y:S01]  /*15d0*/  ULEA.HI.X.SX32 UR13, UR4, UR13, 0x1, UP0 ;  /* 0x0000000d040d7291 */ /* 0x000fe200080f0eff */
[----:B------:R-:W-:Y:S11]  /*15e0*/  @P0 BRA `(.L_x_51) ;  /* 0x0000000000300947 */ /* 0x000ff60003800000 */
[----:B--23--:R-:W2:Y:S01]  /*15f0*/  S2R R2, SR_LANEID ;  /* 0x0000000000027919 */ /* 0x00cea20000000000 */
[----:B------:R-:W-:Y:S05]  /*1600*/  WARPSYNC.ALL ;  /* 0x0000000000007948 */ /* 0x000fea0003800000 */
[----:B------:R-:W-:Y:S01]  /*1610*/  NOP ;  /* 0x0000000000007918 */ /* 0x000fe20000000000 */
[----:B--2-4-:R-:W-:-:S05]  /*1620*/  IMAD.SHL.U32 R4, R2, 0x4, RZ ;  /* 0x0000000402047824 */ /* 0x014fca00078e00ff */
[----:B------:R-:W2:Y:S01]  /*1630*/  LDS R5, [R4+UR11] ;  /* 0x0000000b04057984 */ /* 0x000ea20008000800 */
[----:B------:R-:W-:-:S05]  /*1640*/  IADD3 R2, P1, PT, R4, UR12, RZ ;  /* 0x0000000c04027c10 */ /* 0x000fca000ff3e0ff */
[----:B------:R-:W-:-:S05]  /*1650*/  IMAD.X R3, RZ, RZ, UR13, P1 ;  /* 0x0000000dff037e24 */ /* 0x000fca00088e06ff */
[----:B--2---:R2:W3:Y:S01]  /*1660*/  ATOMG.E.EXCH.STRONG.GPU PT, RZ, [R2], R5 ;  /* 0x0000000502ff73a8 */ /* 0x0044e200041ee100 */
[----:B------:R-:W-:-:S04]  /*1670*/  DEPBAR {5,4,3,2,1,0} ;  /* 0x0000003f0000791a */ /* 0x000fc80000000000 */
[----:B------:R-:W4:Y:S02]  /*1680*/  CCTL.E.C.LDCU.IV.DEEP [UR12] ;  /* 0x000000000c007540 */ /* 0x000f240009c08000 */
[----:B----4-:R2:W-:Y:S01]  /*1690*/  UTMACCTL.IV [UR12] ;  /* 0x000000000c0079b9 */ /* 0x0105e20008000000 */
[----:B------:R-:W-:Y:S01]  /*16a0*/  NOP ;  /* 0x0000000000007918 */ /* 0x000fe20000000000 */
.L_x_51:
[----:B------:R-:W-:Y:S05]  /*16b0*/  @P0 BRA `(.L_x_52) ;  /* 0x00000000000c0947 */ /* 0x000fea0003800000 */
[----:B------:R0:W-:Y:S01]  /*16c0*/  UTMACMDFLUSH ;  /* 0x00000000000079b7 */ /* 0x0001e20000000000 */
[----:B------:R-:W-:Y:S05]  /*16d0*/  @P0 BRA `(.L_x_52) ;  /* 0x0000000000040947 */ /* 0x000fea0003800000 */
[----:B------:R-:W-:-:S04]  /*16e0*/  DEPBAR.LE SB0, 0x0 ;  /* 0x000080000000791a */ /* 0x000fc80000000000 */
.L_x_52:
[----:B------:R-:W-:Y:S05]  /*16f0*/  WARPSYNC.ALL ;  /* 0x0000000000007948 */ /* 0x000fea0003800000 */
[----:B------:R-:W-:Y:S01]  /*1700*/  NOP ;  /* 0x0000000000007918 */ /* 0x000fe20000000000 */
[----:B---3--:R-:W-:Y:S01]  /*1710*/  BAR.SYNC.DEFER_BLOCKING 0x0 ;  /* 0x0000000000007b1d */ /* 0x008fe20000010000 */
[----:B--2---:R-:W-:Y:S01]  /*1720*/  SHF.R.U32.HI R2, RZ, 0x5, R0 ;  /* 0x00000005ff027819 */ /* 0x004fe20000011600 */
[----:B------:R-:W-:-:S03]  /*1730*/  USHF.L.U32 UR7, UR7, 0x7, URZ ;  /* 0x0000000707077899 */ /* 0x000fc600080006ff */
[----:B------:R-:W-:Y:S01]  /*1740*/  R2UR UR14, R2 ;  /* 0x00000000020e72ca */ /* 0x000fe200000e0000 */
[----:B------:R-:W-:Y:S01]  /*1750*/  VOTEU.ALL UP0, P3 ;  /* 0x0000000000ff7886 */ /* 0x000fe20001800000 */
[----:B------:R-:W-:Y:S01]  /*1760*/  UMOV UR4, 0x1 ;  /* 0x0000000100047882 */ /* 0x000fe20000000000 */
[----:B------:R-:W-:Y:S01]  /*1770*/  VOTEU.ALL UP1, P3 ;  /* 0x0000000000ff7886 */ /* 0x000fe20001820000 */
[----:B------:R-:W-:Y:S02]  /*1780*/  BSSY.RECONVERGENT B5, `(.L_x_53) ;  /* 0x0000018000057945 */ /* 0x000fe40003800200 */
[----:B------:R-:W-:-:S04]  /*1790*/  @!UP0 UIADD3 UR16, UPT, UPT, -UR4, 0x100000, URZ ;  /* 0x0010000004108890 */ /* 0x000fc8000fffe1ff */
[----:B------:R-:W-:Y:S02]  /*17a0*/  @!UP0 USHF.L.U32 UR17, UR16, 0xb, URZ ;  /* 0x0000000b10118899 */ /* 0x000fe400080006ff */
[----:B------:R-:W-:Y:S02]  /*17b0*/  @!UP0 USHF.L.U32 UR16, UR16, 0x1, URZ ;  /* 0x0000000110108899 */ /* 0x000fe400080006ff */
[----:B------:R-:W-:-:S04]  /*17c0*/  @!UP0 UIADD3 UR4, UPT, UPT, -UR4, 0x100000, URZ ;  /* 0x0010000004048890 */ /* 0x000fc8000fffe1ff */
[----:B------:R-:W-:Y:S02]  /*17d0*/  @!UP0 USHF.L.U32 UR5, UR4, 0xb, URZ ;  /* 0x0000000b04058899 */ /* 0x000fe400080006ff */
[----:B------:R-:W-:Y:S01]  /*17e0*/  @!UP0 USHF.L.U32 UR4, UR4, 0x1, URZ ;  /* 0x0000000104048899 */ /* 0x000fe200080006ff */
[----:B------:R-:W-:Y:S01]  /*17f0*/  VOTEU.ALL UP0, P3 ;  /* 0x0000000000ff7886 */ /* 0x000fe20001800000 */
[----:B------:R-:W2:Y:S04]  /*1800*/  FENCE.VIEW.ASYNC.S ;  /* 0x00000000000073c6 */ /* 0x000ea80000000000 */
[----:B--2---:R2:W3:Y:S06]  /*1810*/  @!UP0 SYNCS.EXCH.64 URZ, [UR11+0x30000], UR16 ;  /* 0x030000100bff85b2 */ /* 0x0044ec0008000100 */
[----:B------:R2:W3:Y:S02]  /*1820*/  @!UP1 SYNCS.EXCH.64 URZ, [UR11+0x30020], UR4 ;  /* 0x030020040bff95b2 */ /* 0x0004e40008000100 */
[----:B---3--:R-:W-:Y:S06]  /*1830*/  BAR.SYNC.DEFER_BLOCKING 0x0 ;  /* 0x0000000000007b1d */ /* 0x008fec0000010000 */
[----:B------:R-:W-:Y:S05]  /*1840*/  @P3 BRA `(.L_x_54) ;  /* 0x00000000002c3947 */ /* 0x000fea0003800000 */
[----:B--2---:R-:W-:Y:S02]  /*1850*/  UMOV UR4, 0x1 ;  /* 0x0000000100047882 */ /* 0x004fe40000000000 */
[----:B------:R-:W-:-:S04]  /*1860*/  UIADD3 UR16, UPT, UPT, -UR4, 0x100000, URZ ;  /* 0x0010000004107890 */ /* 0x000fc8000fffe1ff */
[----:B------:R-:W-:Y:S02]  /*1870*/  USHF.L.U32 UR17, UR16, 0xb, URZ ;  /* 0x0000000b10117899 */ /* 0x000fe400080006ff */
[----:B------:R-:W-:Y:S02]  /*1880*/  USHF.L.U32 UR16, UR16, 0x1, URZ ;  /* 0x0000000110107899 */ /* 0x000fe400080006ff */
[----:B------:R-:W-:-:S04]  /*1890*/  UIADD3 UR4, UPT, UPT, -UR4, 0x100000, URZ ;  /* 0x0010000004047890 */ /* 0x000fc8000fffe1ff */
[----:B------:R-:W-:Y:S02]  /*18a0*/  USHF.L.U32 UR5, UR4, 0xb, URZ ;  /* 0x0000000b04057899 */ /* 0x000fe400080006ff */
[----:B------:R-:W-:Y:S01]  /*18b0*/  USHF.L.U32 UR4, UR4, 0x1, URZ ;  /* 0x0000000104047899 */ /* 0x000fe200080006ff */
[----:B------:R-:W2:Y:S03]  /*18c0*/  FENCE.VIEW.ASYNC.S ;  /* 0x00000000000073c6 */ /* 0x000ea60000000000 */
[----:B--2---:R3:W2:Y:S08]  /*18d0*/  SYNCS.EXCH.64 URZ, [UR11+0x30008], UR16 ;  /* 0x030008100bff75b2 */ /* 0x0046b00008000100 */
[----:B------:R3:W4:Y:S02]  /*18e0*/  SYNCS.EXCH.64 URZ, [UR11+0x30028], UR4 ;  /* 0x030028040bff75b2 */ /* 0x0007240008000100 */
[----:B---3--:R-:W-:Y:S01]  /*18f0*/  NOP ;  /* 0x0000000000007918 */ /* 0x008fe20000000000 */
.L_x_54:
[----:B--2---:R-:W-:Y:S05]  /*1900*/  BSYNC.RECONVERGENT B5 ;  /* 0x0000000000057941 */ /* 0x004fea0003800200 */
.L_x_53:
[----:B----4-:R-:W-:Y:S06]  /*1910*/  BAR.SYNC.DEFER_BLOCKING 0x0 ;  /* 0x0000000000007b1d */ /* 0x010fec0000010000 */
[----:B------:R-:W-:Y:S04]  /*1920*/  BSSY.RECONVERGENT B5, `(.L_x_55) ;  /* 0x000000d000057945 */ /* 0x000fe80003800200 */
[----:B------:R-:W-:Y:S05]  /*1930*/  @P3 BRA `(.L_x_56) ;  /* 0x00000000002c3947 */ /* 0x000fea0003800000 */
[----:B------:R-:W-:Y:S02]  /*1940*/  UMOV UR4, 0x1 ;  /* 0x0000000100047882 */ /* 0x000fe40000000000 */
[----:B------:R-:W-:-:S04]  /*1950*/  UIADD3 UR16, UPT, UPT, -UR4, 0x100000, URZ ;  /* 0x0010000004107890 */ /* 0x000fc8000fffe1ff */
[----:B------:R-:W-:Y:S02]  /*1960*/  USHF.L.U32 UR17, UR16, 0xb, URZ ;  /* 0x0000000b10117899 */ /* 0x000fe400080006ff */
[----:B------:R-:W-:Y:S02]  /*1970*/  USHF.L.U32 UR16, UR16, 0x1, URZ ;  /* 0x0000000110107899 */ /* 0x000fe400080006ff */
[----:B------:R-:W-:-:S04]  /*1980*/  UIADD3 UR4, UPT, UPT, -UR4, 0x100000, URZ ;  /* 0x0010000004047890 */ /* 0x000fc8000fffe1ff */
[----:B------:R-:W-:Y:S02]  /*1990*/  USHF.L.U32 UR5, UR4, 0xb, URZ ;  /* 0x0000000b04057899 */ /* 0x000fe400080006ff */
[----:B------:R-:W-:Y:S01]  /*19a0*/  USHF.L.U32 UR4, UR4, 0x1, URZ ;  /* 0x0000000104047899 */ /* 0x000fe200080006ff */
[----:B------:R-:W2:Y:S03]  /*19b0*/  FENCE.VIEW.ASYNC.S ;  /* 0x00000000000073c6 */ /* 0x000ea60000000000 */
[----:B--2---:R2:W3:Y:S08]  /*19c0*/  SYNCS.EXCH.64 URZ, [UR11+0x30010], UR16 ;  /* 0x030010100bff75b2 */ /* 0x0044f00008000100 */
[----:B------:R2:W4:Y:S01]  /*19d0*/  SYNCS.EXCH.64 URZ, [UR11+0x30030], UR4 ;  /* 0x030030040bff75b2 */ /* 0x0005220008000100 */
[----:B------:R-:W-:Y:S01]  /*19e0*/  NOP ;  /* 0x0000000000007918 */ /* 0x000fe20000000000 */
.L_x_56:
[----:B--2---:R-:W-:Y:S05]  /*19f0*/  BSYNC.RECONVERGENT B5 ;  /* 0x0000000000057941 */ /* 0x004fea0003800200 */
.L_x_55:
[----:B---34-:R-:W-:Y:S01]  /*1a00*/  BAR.SYNC.DEFER_BLOCKING 0x0 ;  /* 0x0000000000007b1d */ /* 0x018fe20000010000 */
[----:B------:R-:W-:Y:S01]  /*1a10*/  UIADD3 UR6, UPT, UPT, UR11, 0x30020, URZ ;  /* 0x000300200b067890 */ /* 0x000fe2000fffe0ff */
[----:B------:R-:W-:Y:S01]  /*1a20*/  ISETP.GE.AND P0, PT, R6, 0x1, PT ;  /* 0x000000010600780c */ /* 0x000fe20003f06270 */
[----:B------:R-:W-:-:S03]  /*1a30*/  USHF.L.U32 UR23, UR15, 0x6, URZ ;  /* 0x000000060f177899 */ /* 0x000fc600080006ff */
        /* <DEDUP_REMOVED lines=13> */
.L_x_58:
[----:B--2---:R-:W-:Y:S05]  /*1b10*/  BSYNC.RECONVERGENT B5 ;  /* 0x0000000000057941 */ /* 0x004fea0003800200 */
.L_x_57:
[----:B------:R-:W-:Y:S05]  /*1b20*/  @!P0 BRA `(.L_x_59) ;  /* 0x0000000c00508947 */ /* 0x000fea0003800000 */
[----:B---34-:R-:W-:Y:S01]  /*1b30*/  BAR.SYNC.DEFER_BLOCKING 0x0 ;  /* 0x0000000000007b1d */ /* 0x018fe20000010000 */
[----:B------:R-:W-:Y:S01]  /*1b40*/  ELECT P1, URZ, PT ;  /* 0x0000000000ff782f */ /* 0x000fe20003820000 */
[----:B------:R-:W-:Y:S01]  /*1b50*/  @!P3 IMAD.MOV.U32 R2, RZ, RZ, 0xc000 ;  /* 0x0000c000ff02b424 */ /* 0x000fe200078e00ff */
[----:B------:R-:W-:Y:S02]  /*1b60*/  ULOP3.LUT UR4, UR14, 0x1, URZ, 0xc0, !UPT ;  /* 0x000000010e047892 */ /* 0x000fe4000f8ec0ff */
[C---:B------:R-:W-:Y:S02]  /*1b70*/  ISETP.LT.U32.AND P1, PT, R36.reuse, 0x40, P1 ;  /* 0x000000402400780c */ /* 0x040fe40000f21070 */
[----:B------:R-:W-:Y:S01]  /*1b80*/  ELECT P0, URZ, PT ;  /* 0x0000000000ff782f */ /* 0x000fe20003800000 */
[----:B------:R-:W-:Y:S02]  /*1b90*/  ULEA UR5, UR4, UR11, 0xd ;  /* 0x0000000b04057291 */ /* 0x000fe4000f8e68ff */
[----:B------:R-:W-:Y:S01]  /*1ba0*/  USHF.L.U32 UR22, UR4, 0x6, URZ ;  /* 0x0000000604167899 */ /* 0x000fe200080006ff */
[----:B------:R-:W-:Y:S01]  /*1bb0*/  ISETP.LT.U32.AND P0, PT, R36, 0x40, P0 ;  /* 0x000000402400780c */ /* 0x000fe20000701070 */
[----:B------:R-:W-:Y:S01]  /*1bc0*/  ULEA UR16, UR4, UR5, 0xd ;  /* 0x0000000504107291 */ /* 0x000fe2000f8e68ff */
[----:B------:R-:W-:-:S04]  /*1bd0*/  UMOV UR19, UR7 ;  /* 0x0000000700137c82 */ /* 0x000fc80008000000 */
[----:B------:R-:W-:Y:S01]  /*1be0*/  UMOV UR18, UR22 ;  /* 0x0000001600127c82 */ /* 0x000fe20008000000 */
[----:B------:R-:W-:Y:S01]  /*1bf0*/  VOTEU.ANY UP0, P1 ;  /* 0x0000000000ff7886 */ /* 0x000fe20000800100 */
[----:B------:R-:W-:-:S04]  /*1c00*/  VOTEU.ANY UP2, P1 ;  /* 0x0000000000ff7886 */ /* 0x000fc80000840100 */
[----:B------:R-:W-:Y:S01]  /*1c10*/  @UP0 UIADD3 UR20, UPT, UPT, UR5, 0x20000, URZ ;  /* 0x0002000005140890 */ /* 0x000fe2000fffe0ff */
[----:B------:R2:W-:Y:S01]  /*1c20*/  @!P3 SYNCS.ARRIVE.TRANS64 RZ, [UR11+0x30000], R2 ;  /* 0x03000002ffffb9a7 */ /* 0x0005e2000800000b */
[----:B------:R-:W-:Y:S01]  /*1c30*/  @UP0 UIADD3 UR21, UPT, UPT, UR11, 0x30000, URZ ;  /* 0x000300000b150890 */ /* 0x000fe2000fffe0ff */
[----:B------:R-:W-:Y:S06]  /*1c40*/  BAR.SYNC.DEFER_BLOCKING 0x0 ;  /* 0x0000000000007b1d */ /* 0x000fec0000010000 */
[----:B------:R-:W-:Y:S01]  /*1c50*/  VOTEU.ANY UP1, P0 ;  /* 0x0000000000ff7886 */ /* 0x000fe20000020100 */
[----:B------:R-:W-:-:S04]  /*1c60*/  VOTEU.ANY UP0, P0 ;  /* 0x0000000000ff7886 */ /* 0x000fc80000000100 */
[----:B------:R-:W-:Y:S01]  /*1c70*/  @UP1 UIADD3 UR17, UPT, UPT, UR11, 0x30000, URZ ;  /* 0x000300000b111890 */ /* 0x000fe2000fffe0ff */
[----:B------:R2:W-:Y:S01]  /*1c80*/  @UP2 UTMALDG.2D [UR20], [UR8] ;  /* 0x00000014080025b4 */ /* 0x0005e20008008000 */
[----:B------:R3:W-:Y:S06]  /*1c90*/  MEMBAR.ALL.CTA ;  /* 0x0000000000007992 */ /* 0x0007ec0000008000 */
[----:B---3--:R-:W3:Y:S02]  /*1ca0*/  FENCE.VIEW.ASYNC.S ;  /* 0x00000000000073c6 */ /* 0x008ee40000000000 */
[----:B---3--:R-:W-:Y:S06]  /*1cb0*/  BAR.SYNC.DEFER_BLOCKING 0x0 ;  /* 0x0000000000007b1d */ /* 0x008fec0000010000 */
[----:B------:R2:W-:Y:S01]  /*1cc0*/  @UP0 UTMALDG.2D [UR16], [UR32] ;  /* 0x00000010200005b4 */ /* 0x0005e20008008000 */
[----:B------:R-:W-:Y:S01]  /*1cd0*/  UISETP.NE.U32.AND UP0, UPT, UR14, URZ, UPT ;  /* 0x000000ff0e00728c */ /* 0x000fe2000bf05070 */
[----:B------:R-:W-:Y:S06]  /*1ce0*/  BAR.SYNC.DEFER_BLOCKING 0x0 ;  /* 0x0000000000007b1d */ /* 0x000fec0000010000 */
[----:B------:R-:W3:Y:S02]  /*1cf0*/  SYNCS.PHASECHK.TRANS64.TRYWAIT P0, [UR11+0x30000], RZ ;  /* 0x030000ffff0075a7 */ /* 0x000ee4000800110b */
[----:B--23--:R-:W-:Y:S05]  /*1d00*/  @!P0 BRA `(.L_x_60) ;  /* 0x0000001000c08947 */ /* 0x00cfea0003800000 */
.L_x_78:
[----:B------:R-:W-:Y:S05]  /*1d10*/  BRA.U UP0, `(.L_x_61) ;  /* 0x0000000100c87547 */ /* 0x000fea000b800000 */
[----:B------:R-:W-:Y:S02]  /*1d20*/  USHF.R.U32.HI UR16, URZ, 0x4, UR11 ;  /* 0x00000004ff107899 */ /* 0x000fe4000801160b */
[----:B------:R-:W-:Y:S02]  /*1d30*/  UIADD3 UR15, UPT, UPT, UR11, 0x20000, URZ ;  /* 0x000200000b0f7890 */ /* 0x000fe4000fffe0ff */
[----:B------:R-:W-:Y:S02]  /*1d40*/  USGXT.U32 UR16, UR16, 0xe ;  /* 0x0000000e1010789a */ /* 0x000fe40008000000 */
[----:B------:R-:W-:Y:S02]  /*1d50*/  USHF.R.U32.HI UR15, URZ, 0x4, UR15 ;  /* 0x00000004ff0f7899 */ /* 0x000fe4000801160f */
[----:B------:R-:W-:Y:S02]  /*1d60*/  UIADD3 UR50, UP0, UPT, UR16, 0x2, URZ ;  /* 0x0000000210327890 */ /* 0x000fe4000ff1e0ff */
[----:B------:R-:W-:Y:S01]  /*1d70*/  USGXT.U32 UR18, UR15, 0xe ;  /* 0x0000000e0f12789a */ /* 0x000fe20008000000 */
[----:B------:R-:W-:Y:S01]  /*1d80*/  UMOV UR5, URZ ;  /* 0x000000ff00057c82 */ /* 0x000fe20008000000 */
[----:B------:R-:W-:Y:S01]  /*1d90*/  UMOV UR4, URZ ;  /* 0x000000ff00047c82 */ /* 0x000fe20008000000 */
[----:B------:R-:W-:-:S02]  /*1da0*/  UIADD3.X UR51, UPT, UPT, UR5, 0x40004040, URZ, UP0, !UPT ;  /* 0x4000404005337890 */ /* 0x000fc400087fe4ff */
[----:B------:R-:W-:Y:S02]  /*1db0*/  UIADD3 UR48, UP0, UPT, UR18, 0x2, URZ ;  /* 0x0000000212307890 */ /* 0x000fe4000ff1e0ff */
[----:B------:R-:W-:Y:S02]  /*1dc0*/  UIADD3.64 UR24, UPT, UPT, UR50, 0x2, URZ ;  /* 0x0000000232187897 */ /* 0x000fe4000fffe0ff */
[----:B------:R-:W-:Y:S02]  /*1dd0*/  UIADD3.X UR49, UPT, UPT, UR4, 0x40004040, URZ, UP0, !UPT ;  /* 0x4000404004317890 */ /* 0x000fe400087fe4ff */
[----:B------:R-:W-:Y:S02]  /*1de0*/  UIADD3.64 UR28, UPT, UPT, UR50, 0x4, URZ ;  /* 0x00000004321c7897 */ /* 0x000fe4000fffe0ff */
[----:B------:R-:W-:Y:S02]  /*1df0*/  UIADD3.64 UR4, UPT, UPT, UR48, 0x2, URZ ;  /* 0x0000000230047897 */ /* 0x000fe4000fffe0ff */
[----:B------:R-:W-:-:S02]  /*1e00*/  UIADD3.64 UR26, UPT, UPT, UR48, 0x4, URZ ;  /* 0x00000004301a7897 */ /* 0x000fc4000fffe0ff */
[----:B------:R-:W-:Y:S02]  /*1e10*/  UIADD3.64 UR34, UPT, UPT, UR50, 0x3fe, URZ ;  /* 0x000003fe32227897 */ /* 0x000fe4000fffe0ff */
[----:B------:R-:W-:Y:S02]  /*1e20*/  UIADD3.64 UR30, UPT, UPT, UR48, 0x1fe, URZ ;  /* 0x000001fe301e7897 */ /* 0x000fe4000fffe0ff */
[----:B------:R-:W-:Y:S02]  /*1e30*/  UIADD3.64 UR38, UPT, UPT, UR50, 0x400, URZ ;  /* 0x0000040032267897 */ /* 0x000fe4000fffe0ff */
[----:B------:R-:W-:Y:S02]  /*1e40*/  UIADD3.64 UR36, UPT, UPT, UR48, 0x200, URZ ;  /* 0x0000020030247897 */ /* 0x000fe4000fffe0ff */
[----:B------:R-:W-:Y:S02]  /*1e50*/  UIADD3.64 UR42, UPT, UPT, UR50, 0x402, URZ ;  /* 0x00000402322a7897 */ /* 0x000fe4000fffe0ff */
[----:B------:R-:W-:Y:S01]  /*1e60*/  UIADD3.64 UR40, UPT, UPT, UR48, 0x202, URZ ;  /* 0x0000020230287897 */ /* 0x000fe2000fffe0ff */
[----:B------:R-:W-:Y:S01]  /*1e70*/  UMOV UR20, 0x0 ;  /* 0x0000000000147882 */ /* 0x000fe20000000000 */
[----:B------:R-:W-:Y:S01]  /*1e80*/  UMOV UR21, 0x4200490 ;  /* 0x0420049000157882 */ /* 0x000fe20000000000 */
[----:B------:R-:W-:Y:S01]  /*1e90*/  UIADD3.64 UR46, UPT, UPT, UR50, 0x404, URZ ;  /* 0x00000404322e7897 */ /* 0x000fe2000fffe0ff */
[----:B------:R-:W-:Y:S01]  /*1ea0*/  UMOV UR17, 0x40004040 ;  /* 0x4000404000117882 */ /* 0x000fe20000000000 */
[----:B------:R-:W-:Y:S01]  /*1eb0*/  UIADD3.64 UR44, UPT, UPT, UR48, 0x204, URZ ;  /* 0x00000204302c7897 */ /* 0x000fe2000fffe0ff */
[----:B------:R-:W-:Y:S01]  /*1ec0*/  UMOV UR19, 0x40004040 ;  /* 0x4000404000137882 */ /* 0x000fe20000000000 */
[----:B------:R-:W-:Y:S01]  /*1ed0*/  UMOV UR52, 0x0 ;  /* 0x0000000000347882 */ /* 0x000fe20000000000 */
[----:B------:R-:W-:Y:S01]  /*1ee0*/  UMOV UR53, 0x4200490 ;  /* 0x0420049000357882 */ /* 0x000fe20000000000 */
[----:B------:R-:W-:Y:S01]  /*1ef0*/  UMOV UR54, 0x0 ;  /* 0x0000000000367882 */ /* 0x000fe20000000000 */
[----:B------:R-:W-:Y:S01]  /*1f00*/  UMOV UR55, 0x4200490 ;  /* 0x0420049000377882 */ /* 0x000fe20000000000 */
[----:B------:R2:W-:Y:S01]  /*1f10*/  UTCHMMA gdesc[UR18], gdesc[UR16], tmem[UR10], tmem[UR20], idesc[UR21], !UPT ;  /* 0x00ff1410120075ea */ /* 0x0005e2000f80000a */
[----:B------:R-:W-:Y:S01]  /*1f20*/  UMOV UR56, 0x0 ;  /* 0x0000000000387882 */ /* 0x000fe20000000000 */
[----:B------:R-:W-:Y:S01]  /*1f30*/  UMOV UR57, 0x4200490 ;  /* 0x0420049000397882 */ /* 0x000fe20000000000 */
[----:B------:R2:W-:Y:S01]  /*1f40*/  UTCHMMA gdesc[UR48], gdesc[UR50], tmem[UR10], tmem[UR52], idesc[UR53], UPT ;  /* 0x00ff3432300075ea */ /* 0x0005e2000b80000a */
        /* <DEDUP_REMOVED lines=12> */
[----:B------:R2:W-:Y:S01]  /*2010*/  UTCHMMA gdesc[UR40], gdesc[UR42], tmem[UR10], tmem[UR62], idesc[UR63], UPT ;  /* 0x00ff3e2a280075ea */ /* 0x0005e2000b80000a */
[----:B------:R2:W-:Y:S01]  /*2020*/  UTCHMMA gdesc[UR44], gdesc[UR46], tmem[UR10], tmem[UR64], idesc[UR65], UPT ;  /* 0x00ff402e2c0075ea */ /* 0x0005e2000b80000a */
[----:B------:R-:W-:Y:S01]  /*2030*/  NOP ;  /* 0x0000000000007918 */ /* 0x000fe20000000000 */
.L_x_61:
[----:B------:R-:W-:Y:S01]  /*2040*/  ELECT P0, URZ, PT ;  /* 0x0000000000ff782f */ /* 0x000fe20003800000 */
[----:B--2---:R-:W-:Y:S01]  /*2050*/  UMOV UR4, UR6 ;  /* 0x0000000600047c82 */ /* 0x004fe20008000000 */
[----:B------:R-:W-:Y:S02]  /*2060*/  UMOV UR5, URZ ;  /* 0x000000ff00057c82 */ /* 0x000fe40008000000 */
[----:B------:R-:W-:-:S13]  /*2070*/  ISETP.LT.U32.AND P0, PT, R36, 0x20, P0 ;  /* 0x000000202400780c */ /* 0x000fda0000701070 */
[----:B------:R-:W-:Y:S01]  /*2080*/  VOTEU.ANY UP0, P0 ;  /* 0x0000000000ff7886 */ /* 0x000fe20000000100 */
[----:B------:R-:W-:Y:S01]  /*2090*/  VOTEU.ANY UP1, P0 ;  /* 0x0000000000ff7886 */ /* 0x000fe20000020100 */
[----:B------:R-:W-:-:S03]  /*20a0*/  ISETP.GE.U32.AND P0, PT, R6, 0x81, PT ;  /* 0x000000810600780c */ /* 0x000fc60003f06070 */
[----:B------:R-:W-:Y:S02]  /*20b0*/  @UP0 UMOV UR4, UR4 ;  /* 0x0000000400040c82 */ /* 0x000fe40008000000 */
[----:B------:R2:W-:Y:S01]  /*20c0*/  @UP1 UTCBAR [UR4], URZ ;  /* 0x000000ff040013e9 */ /* 0x0005e200080000ff */
[----:B------:R-:W-:Y:S06]  /*20d0*/  BAR.SYNC.DEFER_BLOCKING 0x0 ;  /* 0x0000000000007b1d */ /* 0x000fec0000010000 */
[----:B------:R-:W3:Y:S02]  /*20e0*/  SYNCS.PHASECHK.TRANS64.TRYWAIT P1, [UR11+0x30020], RZ ;  /* 0x030020ffff0075a7 */ /* 0x000ee4000802110b */
[----:B--23--:R-:W-:Y:S05]  /*20f0*/  @!P1 BRA `(.L_x_62) ;  /* 0x0000000c00d09947 */ /* 0x00cfea0003800000 */
.L_x_79:
[----:B------:R-:W-:Y:S01]  /*2100*/  IMAD.MOV.U32 R2, RZ, RZ, RZ ;  /* 0x000000ffff027224 */ /* 0x000fe200078e00ff */
[----:B------:R-:W-:Y:S06]  /*2110*/  @!P0 BRA `(.L_x_59) ;  /* 0x0000000400d48947 */ /* 0x000fec0003800000 */
[----:B------:R-:W2:Y:S01]  /*2120*/  LDCU UR34, c[0x0][0x3a0] ;  /* 0x00007400ff2277ac */ /* 0x000ea20008000800 */
[----:B------:R-:W-:Y:S01]  /*2130*/  UMOV UR35, 0x80 ;  /* 0x0000008000237882 */ /* 0x000fe20000000000 */
[----:B------:R-:W-:-:S05]  /*2140*/  UMOV UR15, 0x1 ;  /* 0x00000001000f7882 */ /* 0x000fca0000000000 */
.L_x_66:
[----:B------:R-:W-:Y:S01]  /*2150*/  BAR.SYNC.DEFER_BLOCKING 0x0 ;  /* 0x0000000000007b1d */ /* 0x000fe20000010000 */
[----:B------:R-:W-:Y:S01]  /*2160*/  ULEA UR42, UR15, UR11, 0x3 ;  /* 0x0000000b0f2a7291 */ /* 0x000fe2000f8e18ff */
[----:B------:R-:W-:Y:S01]  /*2170*/  @!P3 IMAD.MOV.U32 R3, RZ, RZ, 0xc000 ;  /* 0x0000c000ff03b424 */ /* 0x000fe200078e00ff */
[----:B------:R-:W-:Y:S01]  /*2180*/  ELECT P1, URZ, PT ;  /* 0x0000000000ff782f */ /* 0x000fe20003820000 */
[----:B------:R-:W-:-:S03]  /*2190*/  ULEA UR4, UR15, UR11, 0xe ;  /* 0x0000000b0f047291 */ /* 0x000fc6000f8e70ff */
[----:B------:R-:W-:Y:S01]  /*21a0*/  ISETP.LT.U32.AND P1, PT, R36, 0x40, P1 ;  /* 0x000000402400780c */ /* 0x000fe20000f21070 */
[----:B------:R-:W-:Y:S02]  /*21b0*/  ULOP3.LUT UR5, UR14, 0x1, URZ, 0xc0, !UPT ;  /* 0x000000010e057892 */ /* 0x000fe4000f8ec0ff */
[----:B------:R-:W-:Y:S02]  /*21c0*/  UIADD3 UR16, UPT, UPT, UR4, 0x20000, URZ ;  /* 0x0002000004107890 */ /* 0x000fe4000fffe0ff */
[----:B------:R-:W-:Y:S02]  /*21d0*/  ULEA UR22, UR5, UR35, 0x6 ;  /* 0x0000002305167291 */ /* 0x000fe4000f8e30ff */
[----:B------:R-:W-:Y:S01]  /*21e0*/  ULEA UR20, UR5, UR16, 0xd ;  /* 0x0000001005147291 */ /* 0x000fe2000f8e68ff */
[----:B------:R-:W-:Y:S01]  /*21f0*/  ELECT P0, URZ, PT ;  /* 0x0000000000ff782f */ /* 0x000fe20003800000 */
[----:B------:R-:W-:-:S04]  /*2200*/  ULEA UR17, UR15, UR11, 0xf ;  /* 0x0000000b0f117291 */ /* 0x000fc8000f8e78ff */
[----:B------:R-:W-:Y:S01]  /*2210*/  VOTEU.ANY UP0, P1 ;  /* 0x0000000000ff7886 */ /* 0x000fe20000800100 */
[----:B------:R-:W-:Y:S01]  /*2220*/  ISETP.LT.U32.AND P0, PT, R36, 0x40, P0 ;  /* 0x000000402400780c */ /* 0x000fe20000701070 */
[----:B------:R-:W-:Y:S01]  /*2230*/  ULEA UR4, UR5, UR17, 0xe ;  /* 0x0000001105047291 */ /* 0x000fe2000f8e70ff */
[----:B------:R3:W-:Y:S02]  /*2240*/  @!P3 SYNCS.ARRIVE.TRANS64 RZ, [UR42+0x30000], R3 ;  /* 0x03000003ffffb9a7 */ /* 0x0007e4000800002a */
[----:B------:R-:W-:Y:S01]  /*2250*/  @UP0 UIADD3 UR21, UPT, UPT, UR42, 0x30000, URZ ;  /* 0x000300002a150890 */ /* 0x000fe2000fffe0ff */
[----:B------:R-:W-:Y:S01]  /*2260*/  VOTEU.ANY UP0, P1 ;  /* 0x0000000000ff7886 */ /* 0x000fe20000800100 */
[----:B------:R-:W-:Y:S01]  /*2270*/  BAR.SYNC.DEFER_BLOCKING 0x0 ;  /* 0x0000000000007b1d */ /* 0x000fe20000010000 */
[----:B---3--:R-:W-:-:S06]  /*2280*/  IMAD.U32 R3, R2, -0x80000000, RZ ;  /* 0x8000000002037824 */ /* 0x008fcc00078e00ff */
[----:B------:R-:W-:Y:S01]  /*2290*/  VOTEU.ANY UP1, P0 ;  /* 0x0000000000ff7886 */ /* 0x000fe20000020100 */
[----:B------:R-:W-:-:S04]  /*22a0*/  UMOV UR6, UR22 ;  /* 0x0000001600067c82 */ /* 0x000fc80008000000 */
[----:B------:R-:W-:Y:S01]  /*22b0*/  @UP1 UIADD3 UR5, UPT, UPT, UR42, 0x30000, URZ ;  /* 0x000300002a051890 */ /* 0x000fe2000fffe0ff */
[----:B------:R-:W-:Y:S01]  /*22c0*/  VOTEU.ANY UP1, P0 ;  /* 0x0000000000ff7886 */ /* 0x000fe20000020100 */
[----:B------:R3:W-:Y:S01]  /*22d0*/  @UP0 UTMALDG.2D [UR20], [UR8] ;  /* 0x00000014080005b4 */ /* 0x0007e20008008000 */
[----:B------:R-:W-:Y:S01]  /*22e0*/  UISETP.NE.U32.AND UP0, UPT, UR14, URZ, UPT ;  /* 0x000000ff0e00728c */ /* 0x000fe2000bf05070 */
[----:B------:R4:W-:Y:S06]  /*22f0*/  MEMBAR.ALL.CTA ;  /* 0x0000000000007992 */ /* 0x0009ec0000008000 */
[----:B----4-:R-:W4:Y:S02]  /*2300*/  FENCE.VIEW.ASYNC.S ;  /* 0x00000000000073c6 */ /* 0x010f240000000000 */
[----:B----4-:R-:W-:Y:S06]  /*2310*/  BAR.SYNC.DEFER_BLOCKING 0x0 ;  /* 0x0000000000007b1d */ /* 0x010fec0000010000 */
[----:B------:R3:W-:Y:S02]  /*2320*/  @UP1 UTMALDG.2D [UR4], [UR32] ;  /* 0x00000004200015b4 */ /* 0x0007e40008008000 */
[----:B------:R-:W-:Y:S06]  /*2330*/  BAR.SYNC.DEFER_BLOCKING 0x0 ;  /* 0x0000000000007b1d */ /* 0x000fec0000010000 */
[----:B------:R-:W4:Y:S02]  /*2340*/  SYNCS.PHASECHK.TRANS64.TRYWAIT P0, [UR42+0x30000], R3 ;  /* 0x03000003ff0075a7 */ /* 0x000f24000800112a */
[----:B---34-:R-:W-:Y:S05]  /*2350*/  @!P0 BRA `(.L_x_63) ;  /* 0x0000000c00448947 */ /* 0x018fea0003800000 */
.L_x_80:
[----:B------:R-:W-:Y:S05]  /*2360*/  BRA.U UP0, `(.L_x_64) ;  /* 0x0000000100f47547 */ /* 0x000fea000b800000 */
[----:B------:R-:W-:Y:S02]  /*2370*/  USHF.R.U32.HI UR20, URZ, 0x4, UR16 ;  /* 0x00000004ff147899 */ /* 0x000fe40008011610 */
[----:B------:R-:W-:Y:S02]  /*2380*/  USHF.R.U32.HI UR24, URZ, 0x4, UR17 ;  /* 0x00000004ff187899 */ /* 0x000fe40008011611 */
[----:B------:R-:W-:Y:S02]  /*2390*/  USGXT.U32 UR20, UR20, 0xe ;  /* 0x0000000e1414789a */ /* 0x000fe40008000000 */
[----:B------:R-:W-:Y:S02]  /*23a0*/  USGXT.U32 UR24, UR24, 0xe ;  /* 0x0000000e1818789a */ /* 0x000fe40008000000 */
[----:B------:R-:W-:Y:S02]  /*23b0*/  UIADD3 UR28, UP0, UPT, UR20, 0x2, URZ ;  /* 0x00000002141c7890 */ /* 0x000fe4000ff1e0ff */
[----:B------:R-:W-:Y:S01]  /*23c0*/  UIADD3 UR26, UP1, UPT, UR24, 0x2, URZ ;  /* 0x00000002181a7890 */ /* 0x000fe2000ff3e0ff */
[----:B------:R-:W-:Y:S01]  /*23d0*/  UMOV UR4, URZ ;  /* 0x000000ff00047c82 */ /* 0x000fe20008000000 */
[----:B------:R-:W-:Y:S01]  /*23e0*/  UMOV UR5, URZ ;  /* 0x000000ff00057c82 */ /* 0x000fe20008000000 */
[----:B------:R-:W-:-:S02]  /*23f0*/  UIADD3.X UR29, UPT, UPT, UR4, 0x40004040, URZ, UP0, !UPT ;  /* 0x40004040041d7890 */ /* 0x000fc400087fe4ff */
[----:B------:R-:W-:Y:S02]  /*2400*/  UIADD3 UR44, UP3, UPT, UR28, 0x2, URZ ;  /* 0x000000021c2c7890 */ /* 0x000fe4000ff7e0ff */
[----:B------:R-:W-:Y:S02]  /*2410*/  UIADD3.X UR27, UPT, UPT, UR5, 0x40004040, URZ, UP1, !UPT ;  /* 0x40004040051b7890 */ /* 0x000fe40008ffe4ff */
[----:B------:R-:W-:Y:S02]  /*2420*/  UIADD3 UR46, UP2, UPT, UR26, 0x2, URZ ;  /* 0x000000021a2e7890 */ /* 0x000fe4000ff5e0ff */
[----:B------:R-:W-:Y:S02]  /*2430*/  UIADD3 UR48, UP6, UPT, UR28, 0x4, URZ ;  /* 0x000000041c307890 */ /* 0x000fe4000ffde0ff */
[----:B------:R-:W-:Y:S02]  /*2440*/  UIADD3 UR50, UP5, UPT, UR26, 0x4, URZ ;  /* 0x000000041a327890 */ /* 0x000fe4000ffbe0ff */
[----:B------:R-:W-:-:S02]  /*2450*/  UIADD3 UR52, UP1, UPT, UR28, 0x1fe, URZ ;  /* 0x000001fe1c347890 */ /* 0x000fc4000ff3e0ff */
[----:B------:R-:W-:Y:S02]  /*2460*/  UIADD3 UR54, UP0, UPT, UR26, 0x3fe, URZ ;  /* 0x000003fe1a367890 */ /* 0x000fe4000ff1e0ff */
[----:B------:R-:W-:Y:S02]  /*2470*/  UIADD3.X UR45, UPT, UPT, UR29, URZ, URZ, UP3, !UPT ;  /* 0x000000ff1d2d7290 */ /* 0x000fe40009ffe4ff */
[----:B------:R-:W-:Y:S02]  /*2480*/  UIADD3 UR56, UP4, UPT, UR28, 0x200, URZ ;  /* 0x000002001c387890 */ /* 0x000fe4000ff9e0ff */
[----:B------:R-:W-:Y:S02]  /*2490*/  UIADD3 UR58, UP3, UPT, UR26, 0x400, URZ ;  /* 0x000004001a3a7890 */ /* 0x000fe4000ff7e0ff */
[----:B------:R-:W-:Y:S02]  /*24a0*/  UIADD3.X UR47, UPT, UPT, UR27, URZ, URZ, UP2, !UPT ;  /* 0x000000ff1b2f7290 */ /* 0x000fe400097fe4ff */
[----:B------:R-:W-:-:S02]  /*24b0*/  UIADD3.X UR49, UPT, UPT, UR29, URZ, URZ, UP6, !UPT ;  /* 0x000000ff1d317290 */ /* 0x000fc4000b7fe4ff */
[----:B------:R-:W-:Y:S02]  /*24c0*/  UIADD3 UR60, UP2, UPT, UR28, 0x202, URZ ;  /* 0x000002021c3c7890 */ /* 0x000fe4000ff5e0ff */
[----:B------:R-:W-:Y:S02]  /*24d0*/  UIADD3 UR62, UP6, UPT, UR26, 0x402, URZ ;  /* 0x000004021a3e7890 */ /* 0x000fe4000ffde0ff */
[----:B------:R-:W-:Y:S02]  /*24e0*/  UIADD3.X UR51, UPT, UPT, UR27, URZ, URZ, UP5, !UPT ;  /* 0x000000ff1b337290 */ /* 0x000fe4000affe4ff */
[----:B------:R-:W-:Y:S02]  /*24f0*/  UIADD3.X UR53, UPT, UPT, UR29, URZ, URZ, UP1, !UPT ;  /* 0x000000ff1d357290 */ /* 0x000fe40008ffe4ff */
[----:B------:R-:W-:Y:S02]  /*2500*/  UIADD3 UR4, UP5, UPT, UR28, 0x204, URZ ;  /* 0x000002041c047890 */ /* 0x000fe4000ffbe0ff */
[----:B------:R-:W-:-:S02]  /*2510*/  UIADD3 UR30, UP1, UPT, UR26, 0x404, URZ ;  /* 0x000004041a1e7890 */ /* 0x000fc4000ff3e0ff */
[----:B------:R-:W-:Y:S02]  /*2520*/  UIADD3.X UR55, UPT, UPT, UR27, URZ, URZ, UP0, !UPT ;  /* 0x000000ff1b377290 */ /* 0x000fe400087fe4ff */
[----:B------:R-:W-:Y:S02]  /*2530*/  UIADD3.X UR57, UPT, UPT, UR29, URZ, URZ, UP4, !UPT ;  /* 0x000000ff1d397290 */ /* 0x000fe4000a7fe4ff */
[----:B------:R-:W-:Y:S02]  /*2540*/  UIADD3.X UR59, UPT, UPT, UR27, URZ, URZ, UP3, !UPT ;  /* 0x000000ff1b3b7290 */ /* 0x000fe40009ffe4ff */
[----:B------:R-:W-:Y:S02]  /*2550*/  UIADD3.X UR61, UPT, UPT, UR29, URZ, URZ, UP2, !UPT ;  /* 0x000000ff1d3d7290 */ /* 0x000fe400097fe4ff */
[----:B------:R-:W-:Y:S01]  /*2560*/  UIADD3.X UR63, UPT, UPT, UR27, URZ, URZ, UP6, !UPT ;  /* 0x000000ff1b3f7290 */ /* 0x000fe2000b7fe4ff */
[----:B------:R-:W-:Y:S01]  /*2570*/  UMOV UR18, 0x0 ;  /* 0x0000000000127882 */ /* 0x000fe20000000000 */
[----:B------:R-:W-:Y:S01]  /*2580*/  UMOV UR19, 0x4200490 ;  /* 0x0420049000137882 */ /* 0x000fe20000000000 */
[----:B------:R-:W-:Y:S01]  /*2590*/  UMOV UR21, 0x40004040 ;  /* 0x4000404000157882 */ /* 0x000fe20000000000 */
[----:B------:R-:W-:Y:S01]  /*25a0*/  UMOV UR25, 0x40004040 ;  /* 0x4000404000197882 */ /* 0x000fe20000000000 */
[----:B------:R-:W-:Y:S01]  /*25b0*/  UIADD3.X UR5, UPT, UPT, UR29, URZ, URZ, UP5, !UPT ;  /* 0x000000ff1d057290 */ /* 0x000fe2000affe4ff */
[----:B------:R3:W-:Y:S01]  /*25c0*/  UTCHMMA gdesc[UR20], gdesc[UR24], tmem[UR10], tmem[UR18], idesc[UR19], UPT ;  /* 0x00ff1218140075ea */ /* 0x0007e2000b80000a */
[----:B------:R-:W-:Y:S01]  /*25d0*/  UIADD3.X UR31, UPT, UPT, UR27, URZ, URZ, UP1, !UPT ;  /* 0x000000ff1b1f7290 */ /* 0x000fe20008ffe4ff */
[----:B------:R-:W-:Y:S01]  /*25e0*/  UMOV UR16, 0x0 ;  /* 0x0000000000107882 */ /* 0x000fe20000000000 */
[----:B------:R-:W-:Y:S01]  /*25f0*/  UMOV UR17, 0x4200490 ;  /* 0x0420049000117882 */ /* 0x000fe20000000000 */
[----:B------:R-:W-:Y:S01]  /*2600*/  UMOV UR40, 0x0 ;  /* 0x0000000000287882 */ /* 0x000fe20000000000 */
[----:B------:R-:W-:Y:S01]  /*2610*/  UMOV UR41, 0x4200490 ;  /* 0x0420049000297882 */ /* 0x000fe20000000000 */
        /* <DEDUP_REMOVED lines=18> */
.L_x_64:
[----:B------:R-:W-:Y:S01]  /*2740*/  ELECT P0, URZ, PT ;  /* 0x0000000000ff782f */ /* 0x000fe20003800000 */
[----:B---3--:R-:W-:-:S03]  /*2750*/  UIADD3 UR4, UPT, UPT, UR42, 0x30020, URZ ;  /* 0x000300202a047890 */ /* 0x008fc6000fffe0ff */
[----:B------:R-:W-:Y:S01]  /*2760*/  ISETP.LT.U32.AND P0, PT, R36, 0x20, P0 ;  /* 0x000000202400780c */ /* 0x000fe20000701070 */
[----:B------:R-:W-:-:S12]  /*2770*/  UMOV UR5, URZ ;  /* 0x000000ff00057c82 */ /* 0x000fd80008000000 */
[----:B------:R-:W-:Y:S01]  /*2780*/  VOTEU.ANY UP0, P0 ;  /* 0x0000000000ff7886 */ /* 0x000fe20000000100 */
[----:B------:R-:W-:-:S04]  /*2790*/  VOTEU.ANY UP1, P0 ;  /* 0x0000000000ff7886 */ /* 0x000fc80000020100 */
[----:B------:R-:W-:Y:S02]  /*27a0*/  @UP0 UMOV UR4, UR4 ;  /* 0x0000000400040c82 */ /* 0x000fe40008000000 */
[----:B------:R3:W-:Y:S01]  /*27b0*/  @UP1 UTCBAR [UR4], URZ ;  /* 0x000000ff040013e9 */ /* 0x0007e200080000ff */
[----:B------:R-:W-:Y:S06]  /*27c0*/  BAR.SYNC.DEFER_BLOCKING 0x0 ;  /* 0x0000000000007b1d */ /* 0x000fec0000010000 */
[----:B------:R-:W4:Y:S02]  /*27d0*/  SYNCS.PHASECHK.TRANS64.TRYWAIT P0, [UR42+0x30020], R3 ;  /* 0x03002003ff0075a7 */ /* 0x000f24000800112a */
[----:B---34-:R-:W-:Y:S05]  /*27e0*/  @!P0 BRA `(.L_x_65) ;  /* 0x00000008002c8947 */ /* 0x018fea0003800000 */
.L_x_81:
[----:B------:R-:W-:Y:S02]  /*27f0*/  UIADD3 UR15, UPT, UPT, UR15, 0x1, URZ ;  /* 0x000000010f0f7890 */ /* 0x000fe4000fffe0ff */
[----:B------:R-:W-:Y:S02]  /*2800*/  UIADD3 UR35, UPT, UPT, UR35, 0x80, URZ ;  /* 0x0000008023237890 */ /* 0x000fe4000fffe0ff */
[----:B------:R-:W-:-:S04]  /*2810*/  UISETP.NE.U32.AND UP0, UPT, UR15, 0x4, UPT ;  /* 0x000000040f00788c */ /* 0x000fc8000bf05070 */
[----:B------:R-:W-:Y:S02]  /*2820*/  USEL UR15, UR15, URZ, UP0 ;  /* 0x000000ff0f0f7287 */ /* 0x000fe40008000000 */
[----:B------:R-:W-:Y:S02]  /*2830*/  USEL UR4, URZ, 0x1, UP0 ;  /* 0x00000001ff047887 */ /* 0x000fe40008000000 */
[----:B--2---:R-:W-:-:S04]  /*2840*/  UISETP.GE.AND UP0, UPT, UR35, UR34, UPT ;  /* 0x000000222300728c */ /* 0x004fc8000bf06270 */
[----:B------:R-:W-:-:S05]  /*2850*/  LOP3.LUT R2, R2, UR4, RZ, 0x3c, !PT ;  /* 0x0000000402027c12 */ /* 0x000fca000f8e3cff */
[----:B------:R-:W-:Y:S05]  /*2860*/  BRA.U !UP0, `(.L_x_66) ;  /* 0xfffffff908387547 */ /* 0x000fea000b83ffff */
.L_x_59:
[----:B---34-:R-:W-:Y:S01]  /*2870*/  BAR.SYNC.DEFER_BLOCKING 0x0 ;  /* 0x0000000000007b1d */ /* 0x018fe20000010000 */
[----:B------:R-:W-:-:S05]  /*2880*/  IMAD.SHL.U32 R2, R0, 0x40, RZ ;  /* 0x0000004000027824 */ /* 0x000fca00078e00ff */
[----:B------:R-:W-:Y:S04]  /*2890*/  BSSY.RECONVERGENT B5, `(.L_x_67) ;  /* 0x0000004000057945 */ /* 0x000fe80003800200 */
[----:B------:R-:W-:Y:S05]  /*28a0*/  @P3 BRA `(.L_x_68) ;  /* 0x0000000000083947 */ /* 0x000fea0003800000 */
[----:B------:R-:W2:Y:S02]  /*28b0*/  SYNCS.CCTL.IV [UR11+0x30000] ;  /* 0x03000000ff0079b1 */ /* 0x000ea4000800000b */
[----:B--2---:R-:W2:Y:S02]  /*28c0*/  SYNCS.CCTL.IV [UR11+0x30020] ;  /* 0x03002000ff0079b1 */ /* 0x004ea4000800000b */
.L_x_68:
[----:B------:R-:W-:Y:S05]  /*28d0*/  BSYNC.RECONVERGENT B5 ;  /* 0x0000000000057941 */ /* 0x000fea0003800200 */
.L_x_67:
[----:B--2---:R-:W-:Y:S06]  /*28e0*/  BAR.SYNC.DEFER_BLOCKING 0x0 ;  /* 0x0000000000007b1d */ /* 0x004fec0000010000 */
[----:B------:R-:W-:Y:S04]  /*28f0*/  BSSY.RECONVERGENT B5, `(.L_x_69) ;  /* 0x0000004000057945 */ /* 0x000fe80003800200 */
[----:B------:R-:W-:Y:S05]  /*2900*/  @P3 BRA `(.L_x_70) ;  /* 0x0000000000083947 */ /* 0x000fea0003800000 */
[----:B------:R-:W2:Y:S02]  /*2910*/  SYNCS.CCTL.IV [UR11+0x30008] ;  /* 0x03000800ff0079b1 */ /* 0x000ea4000800000b */
[----:B--2---:R-:W2:Y:S02]  /*2920*/  SYNCS.CCTL.IV [UR11+0x30028] ;  /* 0x03002800ff0079b1 */ /* 0x004ea4000800000b */
.L_x_70:
[----:B------:R-:W-:Y:S05]  /*2930*/  BSYNC.RECONVERGENT B5 ;  /* 0x0000000000057941 */ /* 0x000fea0003800200 */
.L_x_69:
[----:B--2---:R-:W-:Y:S06]  /*2940*/  BAR.SYNC.DEFER_BLOCKING 0x0 ;  /* 0x0000000000007b1d */ /* 0x004fec0000010000 */
[----:B------:R-:W-:Y:S04]  /*2950*/  BSSY.RECONVERGENT B5, `(.L_x_71) ;  /* 0x0000004000057945 */ /* 0x000fe80003800200 */
[----:B------:R-:W-:Y:S05]  /*2960*/  @P3 BRA `(.L_x_72) ;  /* 0x0000000000083947 */ /* 0x000fea0003800000 */
[----:B------:R-:W2:Y:S02]  /*2970*/  SYNCS.CCTL.IV [UR11+0x30010] ;  /* 0x03001000ff0079b1 */ /* 0x000ea4000800000b */
[----:B--2---:R-:W2:Y:S02]  /*2980*/  SYNCS.CCTL.IV [UR11+0x30030] ;  /* 0x03003000ff0079b1 */ /* 0x004ea4000800000b */
.L_x_72:
[----:B------:R-:W-:Y:S05]  /*2990*/  BSYNC.RECONVERGENT B5 ;  /* 0x0000000000057941 */ /* 0x000fea0003800200 */
.L_x_71:
[----:B--2---:R-:W-:Y:S06]  /*29a0*/  BAR.SYNC.DEFER_BLOCKING 0x0 ;  /* 0x0000000000007b1d */ /* 0x004fec0000010000 */
[----:B------:R-:W-:Y:S04]  /*29b0*/  BSSY.RECONVERGENT B5, `(.L_x_73) ;  /* 0x0000004000057945 */ /* 0x000fe80003800200 */
[----:B------:R-:W-:Y:S05]  /*29c0*/  @P3 BRA `(.L_x_74) ;  /* 0x0000000000083947 */ /* 0x000fea0003800000 */
[----:B------:R-:W2:Y:S02]  /*29d0*/  SYNCS.CCTL.IV [UR11+0x30018] ;  /* 0x03001800ff0079b1 */ /* 0x000ea4000800000b */
[----:B--2---:R-:W2:Y:S02]  /*29e0*/  SYNCS.CCTL.IV [UR11+0x30038] ;  /* 0x03003800ff0079b1 */ /* 0x004ea4000800000b */
.L_x_74:
[----:B------:R-:W-:Y:S05]  /*29f0*/  BSYNC.RECONVERGENT B5 ;  /* 0x0000000000057941 */ /* 0x000fea0003800200 */
.L_x_73:
[----:B------:R-:W-:Y:S01]  /*2a00*/  USHF.L.U32 UR4, UR14, 0x15, URZ ;  /* 0x000000150e047899 */ /* 0x000fe200080006ff */
[----:B------:R-:W-:Y:S01]  /*2a10*/  IMAD.SHL.U32 R3, R0, 0x10, RZ ;  /* 0x0000001000037824 */ /* 0x000fe200078e00ff */
[----:B------:R-:W-:Y:S01]  /*2a20*/  USHF.L.U32 UR5, UR14, 0x4, URZ ;  /* 0x000000040e057899 */ /* 0x000fe200080006ff */
[----:B------:R-:W-:Y:S01]  /*2a30*/  LOP3.LUT R2, R2, 0x3800, RZ, 0xc0, !PT ;  /* 0x0000380002027812 */ /* 0x000fe200078ec0ff */
[----:B------:R-:W-:Y:S02]  /*2a40*/  ULOP3.LUT UR4, UR4, 0x600000, URZ, 0xc0, !UPT ;  /* 0x0060000004047892 */ /* 0x000fe4000f8ec0ff */
[----:B------:R-:W-:Y:S01]  /*2a50*/  ULOP3.LUT UR5, UR5, 0x40, URZ, 0xc0, !UPT ;  /* 0x0000004005057892 */ /* 0x000fe2000f8ec0ff */
[----:B------:R-:W-:Y:S01]  /*2a60*/  LOP3.LUT R3, R2, 0x70, R3, 0xf8, !PT ;  /* 0x0000007002037812 */ /* 0x000fe200078ef803 */
[C---:B------:R-:W-:Y:S01]  /*2a70*/  IMAD.SHL.U32 R2, R0.reuse, 0x4, RZ ;  /* 0x0000000400027824 */ /* 0x040fe200078e00ff */
[----:B------:R-:W-:Y:S01]  /*2a80*/  ELECT P0, URZ, PT ;  /* 0x0000000000ff782f */ /* 0x000fe20003800000 */
[----:B------:R-:W-:Y:S01]  /*2a90*/  IMAD.SHL.U32 R0, R0, 0x80, RZ ;  /* 0x0000008000007824 */ /* 0x000fe200078e00ff */
[----:B------:R-:W-:-:S02]  /*2aa0*/  UIADD3 UR4, UPT, UPT, UR5, UR4, UR10 ;  /* 0x0000000405047290 */ /* 0x000fc4000fffe00a */
[----:B------:R-:W-:Y:S01]  /*2ab0*/  LOP3.LUT R3, R3, 0x40, R2, 0x78, !PT ;  /* 0x0000004003037812 */ /* 0x000fe200078e7802 */
[----:B------:R-:W-:Y:S01]  /*2ac0*/  ULOP3.LUT UR14, UR14, 0x1, URZ, 0xc0, !UPT ;  /* 0x000000010e0e7892 */ /* 0x000fe2000f8ec0ff */
[----:B------:R-:W-:Y:S01]  /*2ad0*/  ISETP.LT.U32.AND P0, PT, R36, 0x40, P0 ;  /* 0x000000402400780c */ /* 0x000fe20000701070 */
[----:B------:R-:W-:Y:S01]  /*2ae0*/  UMOV UR6, UR23 ;  /* 0x0000001700067c82 */ /* 0x000fe20008000000 */
[----:B------:R-:W-:Y:S01]  /*2af0*/  LOP3.LUT R0, R3, 0x780, R0, 0xf8, !PT ;  /* 0x0000078003007812 */ /* 0x000fe200078ef800 */
[----:B------:R-:W-:Y:S02]  /*2b00*/  ULEA UR5, UR14, UR7, 0x6 ;  /* 0x000000070e057291 */ /* 0x000fe4000f8e30ff */
[----:B-----5:R-:W-:Y:S01]  /*2b10*/  LDTM.16dp32bit_t0_t15.x32 R4, tmem[UR4] ;  /* 0x00000004000479ee */ /* 0x020fe20008a80000 */
[----:B------:R-:W3:Y:S01]  /*2b20*/  LDTM.16dp32bit_t16_t31.x32 R4, tmem[UR4+0x20] ;  /* 0x00002004000479ee */ /* 0x000ee20008aa0000 */
[C---:B------:R-:W-:Y:S01]  /*2b30*/  LOP3.LUT R2, R0.reuse, 0x10, RZ, 0x3c, !PT ;  /* 0x0000001000027812 */ /* 0x040fe200078e3cff */
[----:B------:R-:W-:Y:S01]  /*2b40*/  NOP ;  /* 0x0000000000007918 */ /* 0x000fe20000000000 */
[----:B------:R-:W-:Y:S01]  /*2b50*/  LOP3.LUT R3, R0, 0x20, RZ, 0x3c, !PT ;  /* 0x0000002000037812 */ /* 0x000fe200078e3cff */
[----:B------:R-:W-:-:S03]  /*2b60*/  ULEA UR4, UR14, UR11, 0xd ;  /* 0x0000000b0e047291 */ /* 0x000fc6000f8e68ff */
[----:B---3--:R-:W-:Y:S01]  /*2b70*/  VOTEU.ANY UP1, P0 ;  /* 0x0000000000ff7886 */ /* 0x008fe20000020100 */
[----:B------:R-:W-:Y:S01]  /*2b80*/  VOTEU.ANY UP0, P0 ;  /* 0x0000000000ff7886 */ /* 0x000fe20000000100 */
[----:B------:R-:W-:Y:S02]  /*2b90*/  F2FP.BF16.F32.PACK_AB R4, R5, R4 ;  /* 0x000000040504723e */ /* 0x000fe400000010ff */
[----:B------:R-:W-:Y:S02]  /*2ba0*/  F2FP.BF16.F32.PACK_AB R5, R7, R6 ;  /* 0x000000060705723e */ /* 0x000fe400000010ff */
[----:B------:R-:W-:Y:S02]  /*2bb0*/  F2FP.BF16.F32.PACK_AB R12, R13, R12 ;  /* 0x0000000c0d0c723e */ /* 0x000fe400000010ff */
[----:B------:R-:W-:Y:S02]  /*2bc0*/  F2FP.BF16.F32.PACK_AB R6, R9, R8 ;  /* 0x000000080906723e */ /* 0x000fe400000010ff */
[----:B------:R-:W-:-:S02]  /*2bd0*/  F2FP.BF16.F32.PACK_AB R7, R11, R10 ;  /* 0x0000000a0b07723e */ /* 0x000fc400000010ff */
[----:B------:R-:W-:Y:S02]  /*2be0*/  F2FP.BF16.F32.PACK_AB R13, R15, R14 ;  /* 0x0000000e0f0d723e */ /* 0x000fe400000010ff */
[----:B------:R-:W-:Y:S01]  /*2bf0*/  F2FP.BF16.F32.PACK_AB R20, R21, R20 ;  /* 0x000000141514723e */ /* 0x000fe200000010ff */
[----:B--2---:R2:W-:Y:S01]  /*2c00*/  STS.128 [R0+UR11], R4 ;  /* 0x0000000400007988 */ /* 0x0045e20008000c0b */
[----:B------:R-:W-:Y:S02]  /*2c10*/  F2FP.BF16.F32.PACK_AB R14, R17, R16 ;  /* 0x00000010110e723e */ /* 0x000fe400000010ff */
[----:B------:R-:W-:Y:S02]  /*2c20*/  F2FP.BF16.F32.PACK_AB R15, R19, R18 ;  /* 0x00000012130f723e */ /* 0x000fe400000010ff */
[----:B------:R-:W-:Y:S02]  /*2c30*/  F2FP.BF16.F32.PACK_AB R21, R23, R22 ;  /* 0x000000161715723e */ /* 0x000fe400000010ff */
[----:B------:R-:W-:Y:S01]  /*2c40*/  F2FP.BF16.F32.PACK_AB R28, R29, R28 ;  /* 0x0000001c1d1c723e */ /* 0x000fe200000010ff */
[----:B------:R2:W-:Y:S01]  /*2c50*/  STS.128 [R2+UR11], R12 ;  /* 0x0000000c02007988 */ /* 0x0005e20008000c0b */
[----:B------:R-:W-:-:S02]  /*2c60*/  F2FP.BF16.F32.PACK_AB R22, R25, R24 ;  /* 0x000000181916723e */ /* 0x000fc400000010ff */
[----:B------:R-:W-:Y:S02]  /*2c70*/  F2FP.BF16.F32.PACK_AB R23, R27, R26 ;  /* 0x0000001a1b17723e */ /* 0x000fe400000010ff */
[----:B------:R-:W-:Y:S02]  /*2c80*/  F2FP.BF16.F32.PACK_AB R29, R31, R30 ;  /* 0x0000001e1f1d723e */ /* 0x000fe400000010ff */
[----:B------:R-:W-:Y:S01]  /*2c90*/  F2FP.BF16.F32.PACK_AB R30, R33, R32 ;  /* 0x00000020211e723e */ /* 0x000fe200000010ff */
[----:B------:R2:W-:Y:S01]  /*2ca0*/  STS.128 [R3+UR11], R20 ;  /* 0x0000001403007988 */ /* 0x0005e20008000c0b */
[----:B------:R-:W-:Y:S02]  /*2cb0*/  F2FP.BF16.F32.PACK_AB R31, R35, R34 ;  /* 0x00000022231f723e */ /* 0x000fe400000010ff */
[----:B------:R-:W-:-:S05]  /*2cc0*/  LOP3.LUT R8, R0, 0x30, RZ, 0x3c, !PT ;  /* 0x0000003000087812 */ /* 0x000fca00078e3cff */
[----:B------:R2:W-:Y:S01]  /*2cd0*/  STS.128 [R8+UR11], R28 ;  /* 0x0000001c08007988 */ /* 0x0005e20008000c0b */
[----:B------:R3:W-:Y:S06]  /*2ce0*/  MEMBAR.ALL.CTA ;  /* 0x0000000000007992 */ /* 0x0007ec0000008000 */
[----:B---3--:R-:W3:Y:S02]  /*2cf0*/  FENCE.VIEW.ASYNC.S ;  /* 0x00000000000073c6 */ /* 0x008ee40000000000 */
[----:B---3--:R-:W-:Y:S06]  /*2d00*/  BAR.SYNC.DEFER_BLOCKING 0x0 ;  /* 0x0000000000007b1d */ /* 0x008fec0000010000 */
[----:B------:R2:W-:Y:S01]  /*2d10*/  @UP1 UTMASTG.2D [UR4], [UR12] ;  /* 0x000000040c0013b5 */ /* 0x0005e20008008000 */
[----:B------:R0:W-:Y:S01]  /*2d20*/  UTMACMDFLUSH ;  /* 0x00000000000079b7 */ /* 0x0001e20000000000 */
[----:B------:R-:W-:-:S04]  /*2d30*/  DEPBAR.LE SB0, 0x0 ;  /* 0x000080000000791a */ /* 0x000fc80000000000 */
[----:B------:R-:W-:Y:S08]  /*2d40*/  BAR.SYNC.DEFER_BLOCKING 0x0 ;  /* 0x0000000000007b1d */ /* 0x000ff00000010000 */
[----:B------:R-:W-:Y:S06]  /*2d50*/  BAR.SYNC.DEFER_BLOCKING 0x0 ;  /* 0x0000000000007b1d */ /* 0x000fec0000010000 */
[----:B--2---:R-:W-:Y:S05]  /*2d60*/  @P2 BRA `(.L_x_75) ;  /* 0x0000000000a02947 */ /* 0x004fea0003800000 */
[----:B------:R-:W2:Y:S01]  /*2d70*/  S2UR UR5, SR_CgaCtaId ;  /* 0x00000000000579c3 */ /* 0x000ea20000008800 */
[----:B------:R-:W-:Y:S01]  /*2d80*/  NOP ;  /* 0x0000000000007918 */ /* 0x000fe20000000000 */
[----:B------:R-:W-:Y:S01]  /*2d90*/  UMOV UR4, 0x50 ;  /* 0x0000005000047882 */ /* 0x000fe20000000000 */
[----:B------:R-:W-:Y:S02]  /*2da0*/  IMAD.U32 R0, RZ, RZ, UR10 ;  /* 0x0000000aff007e24 */ /* 0x000fe4000f8e00ff */
[----:B------:R-:W-:Y:S02]  /*2db0*/  IMAD.MOV.U32 R3, RZ, RZ, 0xf ;  /* 0x0000000fff037424 */ /* 0x000fe400078e00ff */
[----:B------:R-:W-:Y:S01]  /*2dc0*/  IMAD.MOV.U32 R7, RZ, RZ, 0x1 ;  /* 0x00000001ff077424 */ /* 0x000fe200078e00ff */
[----:B------:R-:W-:-:S04]  /*2dd0*/  LOP3.LUT R0, R0, 0xffff, RZ, 0xc0, !PT ;  /* 0x0000ffff00007812 */ /* 0x000fc800078ec0ff */
[----:B------:R-:W-:-:S05]  /*2de0*/  SHF.R.U32.HI R0, RZ, 0x5, R0 ;  /* 0x00000005ff007819 */ /* 0x000fca0000011600 */
[----:B------:R-:W-:Y:S01]  /*2df0*/  VIADD R2, R0, 0x10 ;  /* 0x0000001000027836 */ /* 0x000fe20000000000 */
[----:B------:R-:W-:Y:S01]  /*2e00*/  SHF.L.U32 R0, R3, R0, RZ ;  /* 0x0000000003007219 */ /* 0x000fe200000006ff */
[----:B--2---:R-:W-:-:S03]  /*2e10*/  ULEA UR6, UR5, UR4, 0x18 ;  /* 0x0000000405067291 */ /* 0x004fc6000f8ec0ff */
[----:B------:R-:W-:-:S04]  /*2e20*/  SHF.L.U32 R3, R7, R2, RZ ;  /* 0x0000000207037219 */ /* 0x000fc800000006ff */
[----:B------:R-:W-:Y:S02]  /*2e30*/  LOP3.LUT R0, R3, R0, RZ, 0xfc, !PT ;  /* 0x0000000003007212 */ /* 0x000fe400078efcff */
[----:B------:R-:W2:Y:S02]  /*2e40*/  LDS R5, [UR6] ;  /* 0x00000006ff057984 */ /* 0x000ea40008000800 */
[C---:B------:R-:W-:Y:S02]  /*2e50*/  LOP3.LUT R2, R0.reuse, 0xffff, RZ, 0xc0, !PT ;  /* 0x0000ffff00027812 */ /* 0x040fe400078ec0ff */
[----:B--2---:R-:W-:-:S04]  /*2e60*/  LOP3.LUT R3, R0, 0xffff, R5, 0x80, !PT ;  /* 0x0000ffff00037812 */ /* 0x004fc800078e8005 */
[----:B------:R-:W-:-:S13]  /*2e70*/  ISETP.NE.AND P0, PT, R3, R2, PT ;  /* 0x000000020300720c */ /* 0x000fda0003f05270 */
[----:B------:R-:W-:Y:S05]  /*2e80*/  @P0 BRA `(.L_x_76) ;  /* 0x0000000000500947 */ /* 0x000fea0003800000 */
[----:B------:R-:W-:Y:S02]  /*2e90*/  SHF.R.U32.HI R5, RZ, 0x10, R5 ;  /* 0x00000010ff057819 */ /* 0x000fe40000011605 */
[----:B------:R-:W-:-:S04]  /*2ea0*/  SHF.R.U32.HI R2, RZ, 0x10, R0 ;  /* 0x00000010ff027819 */ /* 0x000fc80000011600 */
[----:B------:R-:W-:-:S04]  /*2eb0*/  LOP3.LUT R5, R5, R2, RZ, 0xc0, !PT ;  /* 0x0000000205057212 */ /* 0x000fc800078ec0ff */
[----:B------:R-:W-:-:S13]  /*2ec0*/  ISETP.NE.AND P0, PT, R5, R2, PT ;  /* 0x000000020500720c */ /* 0x000fda0003f05270 */
[----:B------:R-:W-:Y:S05]  /*2ed0*/  @P0 BRA `(.L_x_77) ;  /* 0x0000000000300947 */ /* 0x000fea0003800000 */
[----:B------:R-:W-:Y:S01]  /*2ee0*/  R2UR UR4, R0 ;  /* 0x00000000000472ca */ /* 0x000fe200000e0000 */
[----:B------:R-:W-:Y:S01]  /*2ef0*/  VOTEU.ANY UR5, UPT, PT ;  /* 0x0000000000057886 */ /* 0x000fe200038e0100 */
[----:B------:R-:W2:Y:S01]  /*2f00*/  S2R R0, SR_LANEID ;  /* 0x0000000000007919 */ /* 0x000ea20000000000 */
[----:B------:R-:W-:-:S10]  /*2f10*/  UFLO.U32 UR5, UR5 ;  /* 0x00000005000572bd */ /* 0x000fd400080e0000 */
[----:B------:R-:W-:-:S06]  /*2f20*/  ULOP3.LUT UR4, URZ, UR4, URZ, 0x33, !UPT ;  /* 0x00000004ff047292 */ /* 0x000fcc000f8e33ff */
[----:B------:R-:W-:-:S04]  /*2f30*/  IMAD.U32 R2, RZ, RZ, UR4 ;  /* 0x00000004ff027e24 */ /* 0x000fc8000f8e00ff */
[----:B------:R-:W3:Y:S02]  /*2f40*/  REDUX UR7, R2 ;  /* 0x00000000020773c4 */ /* 0x000ee40000000000 */
[----:B------:R4:W-:Y:S01]  /*2f50*/  UTCATOMSWS.AND URZ, UR4 ;  /* 0x0000000400ff79e3 */ /* 0x0009e20008000000 */
[----:B--2---:R-:W-:Y:S01]  /*2f60*/  ISETP.EQ.U32.AND P0, PT, R0, UR5, PT ;  /* 0x0000000500007c0c */ /* 0x004fe2000bf02070 */
[----:B---3--:R-:W-:-:S12]  /*2f70*/  IMAD.U32 R0, RZ, RZ, UR7 ;  /* 0x00000007ff007e24 */ /* 0x008fd8000f8e00ff */
[----:B------:R4:W-:Y:S01]  /*2f80*/  @P0 ATOMS.AND RZ, [UR6], R0 ;  /* 0x00000000ffff098c */ /* 0x0009e2000a800006 */
[----:B------:R-:W-:Y:S05]  /*2f90*/  BRA `(.L_x_75) ;  /* 0x0000000000147947 */ /* 0x000fea0003800000 */
.L_x_77:
[----:B------:R-:W-:-:S07]  /*2fa0*/  MOV R2, 0x2fc0 ;  /* 0x00002fc000027802 */ /* 0x000fce0000000f00 */
[----:B-1----:R-:W-:Y:S05]  /*2fb0*/  CALL.REL.NOINC `($__internal_0_$__cuda_sm10x_tcgen05_guardrail_trap_col_being_dealloced_not_returned_by_alloc) ;  /* 0x0000000000447944 */ /* 0x002fea0003c00000 */
[----:B------:R-:W-:Y:S05]  /*2fc0*/  BRA `(.L_x_75) ;  /* 0x0000000000087947 */ /* 0x000fea0003800000 */
.L_x_76:
[----:B------:R-:W-:-:S07]  /*2fd0*/  MOV R2, 0x2ff0 ;  /* 0x00002ff000027802 */ /* 0x000fce0000000f00 */
[----:B-1----:R-:W-:Y:S05]  /*2fe0*/  CALL.REL.NOINC `($__internal_2_$__cuda_sm10x_tcgen05_guardrail_trap_unallocated_columns_being_dealloced) ;  /* 0x0000000000507944 */ /* 0x002fea0003c00000 */
.L_x_75:
[----:B------:R-:W-:Y:S01]  /*2ff0*/  NOP ;  /* 0x0000000000007918 */ /* 0x000fe20000000000 */
[----:B----4-:R-:W-:Y:S05]  /*3000*/  EXIT ;  /* 0x000000000000794d */ /* 0x010fea0003800000 */
.L_x_60:
[----:B------:R-:W2:Y:S02]  /*3010*/  SYNCS.PHASECHK.TRANS64.TRYWAIT P0, [UR11+0x30000], RZ ;  /* 0x030000ffff0075a7 */ /* 0x000ea4000800110b */
[----:B--2---:R-:W-:Y:S05]  /*3020*/  @!P0 BRA `(.L_x_60) ;  /* 0xfffffffc00f88947 */ /* 0x004fea000383ffff */
[----:B------:R-:W-:Y:S05]  /*3030*/  BRA `(.L_x_78) ;  /* 0xffffffec00347947 */ /* 0x000fea000383ffff */
.L_x_62:
[----:B------:R-:W2:Y:S02]  /*3040*/  SYNCS.PHASECHK.TRANS64.TRYWAIT P1, [UR11+0x30020], RZ ;  /* 0x030020ffff0075a7 */ /* 0x000ea4000802110b */
[----:B--2---:R-:W-:Y:S05]  /*3050*/  @!P1 BRA `(.L_x_62) ;  /* 0xfffffffc00f89947 */ /* 0x004fea000383ffff */
[----:B------:R-:W-:Y:S05]  /*3060*/  BRA `(.L_x_79) ;  /* 0xfffffff000247947 */ /* 0x000fea000383ffff */
.L_x_63:
[----:B------:R-:W3:Y:S02]  /*3070*/  SYNCS.PHASECHK.TRANS64.TRYWAIT P0, [UR42+0x30000], R3 ;  /* 0x03000003ff0075a7 */ /* 0x000ee4000800112a */
[----:B---3--:R-:W-:Y:S05]  /*3080*/  @!P0 BRA `(.L_x_63) ;  /* 0xfffffffc00f88947 */ /* 0x008fea000383ffff */
[----:B------:R-:W-:Y:S05]  /*3090*/  BRA `(.L_x_80) ;  /* 0xfffffff000b07947 */ /* 0x000fea000383ffff */
.L_x_65:
[----:B------:R-:W3:Y:S02]  /*30a0*/  SYNCS.PHASECHK.TRANS64.TRYWAIT P0, [UR42+0x30020], R3 ;  /* 0x03002003ff0075a7 */ /* 0x000ee4000800112a */
[----:B---3--:R-:W-:Y:S05]  /*30b0*/  @!P0 BRA `(.L_x_65) ;  /* 0xfffffffc00f88947 */ /* 0x008fea000383ffff */
[----:B------:R-:W-:Y:S05]  /*30c0*/  BRA `(.L_x_81) ;  /* 0xfffffff400c87947 */ /* 0x000fea000383ffff */
        .weak           $__internal_0_$__cuda_sm10x_tcgen05_guardrail_trap_col_being_dealloced_not_returned_by_alloc
        .type           $__internal_0_$__cuda_sm10x_tcgen05_guardrail_trap_col_being_dealloced_not_returned_by_alloc,@function
        .size           $__internal_0_$__cuda_sm10x_tcgen05_guardrail_trap_col_being_dealloced_not_returned_by_alloc,($__internal_1_$__cuda_sm10x_tcgen05_guardrail_trap_phase_invalid_during_alloc - $__internal_0_$__cuda_sm10x_tcgen05_guardrail_trap_col_being_dealloced_not_returned_by_alloc)
$__internal_0_$__cuda_sm10x_tcgen05_guardrail_trap_col_being_dealloced_not_returned_by_alloc:
[----:B------:R-:W-:Y:S05]  /*30d0*/  BPT.TRAP 0x1 ;  /* 0x000000040000795c */ /* 0x000fea0000300000 */
[----:B------:R-:W-:-:S04]  /*30e0*/  IMAD.MOV.U32 R3, RZ, RZ, 0x0 ;  /* 0x00000000ff037424 */ /* 0x000fc800078e00ff */
[----:B------:R-:W-:Y:S05]  /*30f0*/  RET.REL.NODEC R2 `(gluon_tcgen05) ;  /* 0xffffffcc02c07950 */ /* 0x000fea0003c3ffff */
        .weak           $__internal_1_$__cuda_sm10x_tcgen05_guardrail_trap_phase_invalid_during_alloc
        .type           $__internal_1_$__cuda_sm10x_tcgen05_guardrail_trap_phase_invalid_during_alloc,@function
        .size           $__internal_1_$__cuda_sm10x_tcgen05_guardrail_trap_phase_invalid_during_alloc,($__internal_2_$__cuda_sm10x_tcgen05_guardrail_trap_unallocated_columns_being_dealloced - $__internal_1_$__cuda_sm10x_tcgen05_guardrail_trap_phase_invalid_during_alloc)
$__internal_1_$__cuda_sm10x_tcgen05_guardrail_trap_phase_invalid_during_alloc:
[----:B------:R-:W-:Y:S05]  /*3100*/  BPT.TRAP 0x1 ;  /* 0x000000040000795c */ /* 0x000fea0000300000 */
[----:B------:R-:W-:-:S04]  /*3110*/  IMAD.MOV.U32 R3, RZ, RZ, 0x0 ;  /* 0x00000000ff037424 */ /* 0x000fc800078e00ff */
[----:B------:R-:W-:Y:S05]  /*3120*/  RET.REL.NODEC R2 `(gluon_tcgen05) ;  /* 0xffffffcc02b47950 */ /* 0x000fea0003c3ffff */
        .weak           $__internal_2_$__cuda_sm10x_tcgen05_guardrail_trap_unallocated_columns_being_dealloced
        .type           $__internal_2_$__cuda_sm10x_tcgen05_guardrail_trap_unallocated_columns_being_dealloced,@function
        .size           $__internal_2_$__cuda_sm10x_tcgen05_guardrail_trap_unallocated_columns_being_dealloced,(.L_x_85 - $__internal_2_$__cuda_sm10x_tcgen05_guardrail_trap_unallocated_columns_being_dealloced)
$__internal_2_$__cuda_sm10x_tcgen05_guardrail_trap_unallocated_columns_being_dealloced:
[----:B------:R-:W-:Y:S05]  /*3130*/  BPT.TRAP 0x1 ;  /* 0x000000040000795c */ /* 0x000fea0000300000 */
[----:B------:R-:W-:-:S04]  /*3140*/  IMAD.MOV.U32 R3, RZ, RZ, 0x0 ;  /* 0x00000000ff037424 */ /* 0x000fc800078e00ff */
[----:B------:R-:W-:Y:S05]  /*3150*/  RET.REL.NODEC R2 `(gluon_tcgen05) ;  /* 0xffffffcc02a87950 */ /* 0x000fea0003c3ffff */
.L_x_82:
[----:B------:R-:W-:-:S00]  /*3160*/  BRA `(.L_x_82) ;  /* 0xfffffffc00fc7947 */ /* 0x000fc0000383ffff */
[----:B------:R-:W-:-:S00]  /*3170*/  NOP ;  /* 0x0000000000007918 */ /* 0x000fc00000000000 */
        /* <DEDUP_REMOVED lines=8> */
.L_x_85:


//--------------------- .nv.shared.gluon_tcgen05  --------------------------
	.section	.nv.shared.gluon_tcgen05,"aw",@nobits
	.sectionflags	@""
	.align	16
	.zero		1024


//--------------------- .nv.shared.reserved.0     --------------------------
	.section	.nv.shared.reserved.0,"aw",@nobits
	.align	8
	.weak		__nv_reservedSMEM_offset_0_alias
	.size		__nv_reservedSMEM_offset_0_alias, 0, 64
	.other		__nv_reservedSMEM_offset_0_alias,@"STO_CUDA_RESERVED_SHARED STV_DEFAULT"
__nv_reservedSMEM_offset_0_alias:
	.zero		0
.nv.shared.reserved.0:
	.zero		64
	.weak		__nv_reservedSMEM_allocation_phase
	.type		__nv_reservedSMEM_allocation_phase,@object
	.size		__nv_reservedSMEM_allocation_phase,(.L_0 - __nv_reservedSMEM_allocation_phase)
__nv_reservedSMEM_allocation_phase:
	.zero		1
.L_0:
	.zero		7
	.weak		__nv_reservedSMEM_devtool_atexit_pc
	.type		__nv_reservedSMEM_devtool_atexit_pc,@object
	.size		__nv_reservedSMEM_devtool_atexit_pc,(__nv_reservedSMEM_allocation_mask - __nv_reservedSMEM_devtool_atexit_pc)
__nv_reservedSMEM_devtool_atexit_pc:
	.zero		8
	.weak		__nv_reservedSMEM_allocation_mask
	.type		__nv_reservedSMEM_allocation_mask,@object
	.size		__nv_reservedSMEM_allocation_mask,(.L_2 - __nv_reservedSMEM_allocation_mask)
__nv_reservedSMEM_allocation_mask:
	.zero		4
.L_2:


//--------------------- .nv.constant0.gluon_tcgen05 --------------------------
	.section	.nv.constant0.gluon_tcgen05,"a",@progbits
	.sectionflags	@""
	.align	4
.nv.constant0.gluon_tcgen05:
	.zero		976


//--------------------- SYMBOLS --------------------------

	.type		.nv.reservedSmem.offset0,@object
	.size		.nv.reservedSmem.offset0,0x4
	.type		.nv.reservedSmem.cap,@object
	.size		.nv.reservedSmem.cap,0x4
